// auto-generated by cutlass_sweep.gemm — config: {"arch": "sm_100", "cluster_m": 2, "cluster_n": 1, "dtype": "e4m3", "stages": 5, "tile_k": 128, "tile_m": 64, "tile_n": 64}
#include "cutlass/cutlass.h"
#include "cutlass/gemm/collective/collective_builder.hpp"
#include "cutlass/gemm/device/gemm_universal_adapter.h"
#include "cutlass/gemm/kernel/gemm_universal.hpp"
#include "cutlass/epilogue/collective/collective_builder.hpp"

using ElemA = cutlass::float_e4m3_t;
using ElemB = cutlass::float_e4m3_t;
using ElemCD = cutlass::float_e4m3_t;
using Acc  = float;
using TileShape    = cute::Shape<cute::_64, cute::_64, cute::_128>;
using ClusterShape = cute::Shape<cute::_2, cute::_1, cute::_1>;

using CollectiveEpilogue = typename cutlass::epilogue::collective::CollectiveBuilder<
    cutlass::arch::Sm100, cutlass::arch::OpClassTensorOp,
    TileShape, ClusterShape,
    cutlass::epilogue::collective::EpilogueTileAuto,
    Acc, Acc,
    ElemCD, cutlass::layout::RowMajor, 128 / cutlass::sizeof_bits<ElemCD>::value,
    ElemCD, cutlass::layout::RowMajor, 128 / cutlass::sizeof_bits<ElemCD>::value,
    cutlass::epilogue::collective::EpilogueScheduleAuto
  >::CollectiveOp;

using CollectiveMainloop = typename cutlass::gemm::collective::CollectiveBuilder<
    cutlass::arch::Sm100, cutlass::arch::OpClassTensorOp,
    ElemA, cutlass::layout::RowMajor, 128 / cutlass::sizeof_bits<ElemA>::value,
    ElemB, cutlass::layout::ColumnMajor, 128 / cutlass::sizeof_bits<ElemB>::value,
    Acc,
    TileShape, ClusterShape,
    cutlass::gemm::collective::StageCount<5>,
    cutlass::gemm::collective::KernelScheduleAuto
  >::CollectiveOp;

using GemmKernel = cutlass::gemm::kernel::GemmUniversal<
    cute::Shape<int,int,int,int>,
    CollectiveMainloop,
    CollectiveEpilogue
>;
using Gemm = cutlass::gemm::device::GemmUniversalAdapter<GemmKernel>;

// Force the device kernel symbol into the cubin without needing a host main.
auto* _anchor = &cutlass::device_kernel<GemmKernel>;


// ===== COMPILED SASS (sm_100a) =====

	.target	sm_100a

	.elftype	@"ET_EXEC"


//--------------------- .note.nv.tkinfo           --------------------------
	.section	.note.nv.tkinfo,"",@"SHT_NOTE"
	.sectionflags	@"SHF_NOTE_NV_TKINFO"
	.tkinfo
        /*0018*/ 	.word	0x00000002
        /*0030*/ 	.string	""
        /*0030*/ 	.string	"ptxas"
        /*0030*/ 	.string	"Cuda compilation tools, release 13.0, V13.0.88"
        /*0030*/ 	.string	"Build cuda_13.0.r13.0/compiler.36424714_0"
        /*0030*/ 	.string	"-arch sm_100a -m 64 "



//--------------------- .note.nv.cuinfo           --------------------------
	.section	.note.nv.cuinfo,"",@"SHT_NOTE"
	.sectionflags	@"SHF_NOTE_NV_CUINFO"
        /*0018*/ 	.short	0x0002
        /*001a*/ 	.short	0x0064
        /*001c*/ 	.short	0x0082
	.zero		2


//--------------------- .nv.info                  --------------------------
	.section	.nv.info,"",@"SHT_CUDA_INFO"
	.align	4


	//----- nvinfo : EIATTR_REGCOUNT
	.align		4
        /*0000*/ 	.byte	0x04, 0x2f
        /*0002*/ 	.short	(.L_19 - .L_18)
	.align		4
.L_18:
        /*0004*/ 	.word	index@(_ZN7cutlass13device_kernelINS_4gemm6kernel13GemmUniversalIN4cute5tupleIJiiiiEEENS1_10collective13CollectiveMmaINS1_35MainloopSm100TmaUmmaWarpSpecializedILi5ELi2ELi4ENS5_IJNS4_1CILi2EEENSA_ILi1EEESC_EEEEENS5_IJNSA_ILi64EEESF_NSA_ILi128EEEEEENS_12float_e4m3_tENS5_IJlSC_lEEESI_SJ_NS4_8TiledMMAINS4_8MMA_AtomIJNS4_10MMA_TraitsINS4_19SM100_MMA_F8F6F4_SSEJSI_SI_fSF_SF_NS4_17integral_constantINS4_4UMMA5MajorELSQ_0EEESR_NSO_INSP_7ScaleInELSS_0EEEST_EEEEEENS4_6LayoutINS5_IJSC_SC_SC_EEENS5_IJNSA_ILi0EEESY_SY_EEEEENS5_IJNS4_10UnderscoreES11_S11_EEEEENS4_13SM90_TMA_LOADENS4_14ComposedLayoutINS4_7SwizzleILi3ELi4ELi3EEENS4_18smem_ptr_flag_bitsILi8EEENSW_INS5_IJNSA_ILi8EEESG_EEENS5_IJSG_SC_EEEEEEEvNS4_8identityENS4_23SM90_TMA_LOAD_MULTICASTES1E_vS1F_EENS_8epilogue10collective18CollectiveEpilogueINS1I_23Sm100TmaWarpSpecializedILi1ELi1ELi32ELb0ELb0EEEJSH_NS5_IJNSW_ISF_SC_EES1N_EEESI_SJ_SI_SJ_NS1I_6fusion15FusionCallbacksIS1M_NS1P_17LinearCombinationISI_fSI_fLNS_15FloatRoundStyleE2EEESH_S1O_JEEENS4_5SM1004TMEM4LOAD26SM100_TMEM_LOAD_16dp32b32xES14_NS15_INS16_ILi2ELi4ELi3EEES19_NSW_INS5_IJS1A_SF_EEENS5_IJSF_SC_EEEEEEENS4_39AutoVectorizingCopyWithAssumedAlignmentILi128EEENS4_14SM90_TMA_STOREES23_S25_S25_EEEvvEEEEvNT_6ParamsE)
        /*0008*/ 	.word	0x00000059


	//----- nvinfo : EIATTR_FRAME_SIZE
	.align		4
.L_19:
        /*000c*/ 	.byte	0x04, 0x11
        /*000e*/ 	.short	(.L_21 - .L_20)
	.align		4
.L_20:
        /*0010*/ 	.word	index@($__internal_2_$__cuda_sm10x_tcgen05_guardrail_trap_unallocated_columns_being_dealloced)
        /*0014*/ 	.word	0x00000000


	//----- nvinfo : EIATTR_FRAME_SIZE
	.align		4
.L_21:
        /*0018*/ 	.byte	0x04, 0x11
        /*001a*/ 	.short	(.L_23 - .L_22)
	.align		4
.L_22:
        /*001c*/ 	.word	index@($__internal_1_$__cuda_sm10x_tcgen05_guardrail_trap_phase_invalid_during_alloc)
        /*0020*/ 	.word	0x00000000


	//----- nvinfo : EIATTR_FRAME_SIZE
	.align		4
.L_23:
        /*0024*/ 	.byte	0x04, 0x11
        /*0026*/ 	.short	(.L_25 - .L_24)
	.align		4
.L_24:
        /*0028*/ 	.word	index@($__internal_0_$__cuda_sm10x_tcgen05_guardrail_trap_col_being_dealloced_not_returned_by_alloc)
        /*002c*/ 	.word	0x00000000


	//----- nvinfo : EIATTR_FRAME_SIZE
	.align		4
.L_25:
        /*0030*/ 	.byte	0x04, 0x11
        /*0032*/ 	.short	(.L_27 - .L_26)
	.align		4
.L_26:
        /*0034*/ 	.word	index@(_ZN7cutlass13device_kernelINS_4gemm6kernel13GemmUniversalIN4cute5tupleIJiiiiEEENS1_10collective13CollectiveMmaINS1_35MainloopSm100TmaUmmaWarpSpecializedILi5ELi2ELi4ENS5_IJNS4_1CILi2EEENSA_ILi1EEESC_EEEEENS5_IJNSA_ILi64EEESF_NSA_ILi128EEEEEENS_12float_e4m3_tENS5_IJlSC_lEEESI_SJ_NS4_8TiledMMAINS4_8MMA_AtomIJNS4_10MMA_TraitsINS4_19SM100_MMA_F8F6F4_SSEJSI_SI_fSF_SF_NS4_17integral_constantINS4_4UMMA5MajorELSQ_0EEESR_NSO_INSP_7ScaleInELSS_0EEEST_EEEEEENS4_6LayoutINS5_IJSC_SC_SC_EEENS5_IJNSA_ILi0EEESY_SY_EEEEENS5_IJNS4_10UnderscoreES11_S11_EEEEENS4_13SM90_TMA_LOADENS4_14ComposedLayoutINS4_7SwizzleILi3ELi4ELi3EEENS4_18smem_ptr_flag_bitsILi8EEENSW_INS5_IJNSA_ILi8EEESG_EEENS5_IJSG_SC_EEEEEEEvNS4_8identityENS4_23SM90_TMA_LOAD_MULTICASTES1E_vS1F_EENS_8epilogue10collective18CollectiveEpilogueINS1I_23Sm100TmaWarpSpecializedILi1ELi1ELi32ELb0ELb0EEEJSH_NS5_IJNSW_ISF_SC_EES1N_EEESI_SJ_SI_SJ_NS1I_6fusion15FusionCallbacksIS1M_NS1P_17LinearCombinationISI_fSI_fLNS_15FloatRoundStyleE2EEESH_S1O_JEEENS4_5SM1004TMEM4LOAD26SM100_TMEM_LOAD_16dp32b32xES14_NS15_INS16_ILi2ELi4ELi3EEES19_NSW_INS5_IJS1A_SF_EEENS5_IJSF_SC_EEEEEEENS4_39AutoVectorizingCopyWithAssumedAlignmentILi128EEENS4_14SM90_TMA_STOREES23_S25_S25_EEEvvEEEEvNT_6ParamsE)
        /*0038*/ 	.word	0x00000000


	//----- nvinfo : EIATTR_MIN_STACK_SIZE
	.align		4
.L_27:
        /*003c*/ 	.byte	0x04, 0x12
        /*003e*/ 	.short	(.L_29 - .L_28)
	.align		4
.L_28:
        /*0040*/ 	.word	index@(_ZN7cutlass13device_kernelINS_4gemm6kernel13GemmUniversalIN4cute5tupleIJiiiiEEENS1_10collective13CollectiveMmaINS1_35MainloopSm100TmaUmmaWarpSpecializedILi5ELi2ELi4ENS5_IJNS4_1CILi2EEENSA_ILi1EEESC_EEEEENS5_IJNSA_ILi64EEESF_NSA_ILi128EEEEEENS_12float_e4m3_tENS5_IJlSC_lEEESI_SJ_NS4_8TiledMMAINS4_8MMA_AtomIJNS4_10MMA_TraitsINS4_19SM100_MMA_F8F6F4_SSEJSI_SI_fSF_SF_NS4_17integral_constantINS4_4UMMA5MajorELSQ_0EEESR_NSO_INSP_7ScaleInELSS_0EEEST_EEEEEENS4_6LayoutINS5_IJSC_SC_SC_EEENS5_IJNSA_ILi0EEESY_SY_EEEEENS5_IJNS4_10UnderscoreES11_S11_EEEEENS4_13SM90_TMA_LOADENS4_14ComposedLayoutINS4_7SwizzleILi3ELi4ELi3EEENS4_18smem_ptr_flag_bitsILi8EEENSW_INS5_IJNSA_ILi8EEESG_EEENS5_IJSG_SC_EEEEEEEvNS4_8identityENS4_23SM90_TMA_LOAD_MULTICASTES1E_vS1F_EENS_8epilogue10collective18CollectiveEpilogueINS1I_23Sm100TmaWarpSpecializedILi1ELi1ELi32ELb0ELb0EEEJSH_NS5_IJNSW_ISF_SC_EES1N_EEESI_SJ_SI_SJ_NS1I_6fusion15FusionCallbacksIS1M_NS1P_17LinearCombinationISI_fSI_fLNS_15FloatRoundStyleE2EEESH_S1O_JEEENS4_5SM1004TMEM4LOAD26SM100_TMEM_LOAD_16dp32b32xES14_NS15_INS16_ILi2ELi4ELi3EEES19_NSW_INS5_IJS1A_SF_EEENS5_IJSF_SC_EEEEEEENS4_39AutoVectorizingCopyWithAssumedAlignmentILi128EEENS4_14SM90_TMA_STOREES23_S25_S25_EEEvvEEEEvNT_6ParamsE)
        /*0044*/ 	.word	0x00000000
.L_29:


//--------------------- .nv.compat                --------------------------
	.section	.nv.compat,"",@"SHT_CUDA_COMPAT_INFO"
	.align	4
        /*0000*/ 	.byte	0x02, 0x09, 0x01, 0x00, 0x02, 0x02, 0x02, 0x00, 0x02, 0x05, 0x05, 0x00, 0x03, 0x07, 0x01, 0x01
        /*0010*/ 	.byte	0x02, 0x03, 0x01, 0x00, 0x02, 0x06, 0x01, 0x00, 0x04, 0x0b, 0x08, 0x00, 0x09, 0x00, 0x00, 0x00
        /*0020*/ 	.byte	0x00, 0x00, 0x00, 0x00


//--------------------- .nv.info._ZN7cutlass13device_kernelINS_4gemm6kernel13GemmUniversalIN4cute5tupleIJiiiiEEENS1_10collective13CollectiveMmaINS1_35MainloopSm100TmaUmmaWarpSpecializedILi5ELi2ELi4ENS5_IJNS4_1CILi2EEENSA_ILi1EEESC_EEEEENS5_IJNSA_ILi64EEESF_NSA_ILi128EEEEEENS_12float_e4m3_tENS5_IJlSC_lEEESI_SJ_NS4_8TiledMMAINS4_8MMA_AtomIJNS4_10MMA_TraitsINS4_19SM100_MMA_F8F6F4_SSEJSI_SI_fSF_SF_NS4_17integral_constantINS4_4UMMA5MajorELSQ_0EEESR_NSO_INSP_7ScaleInELSS_0EEEST_EEEEEENS4_6LayoutINS5_IJSC_SC_SC_EEENS5_IJNSA_ILi0EEESY_SY_EEEEENS5_IJNS4_10UnderscoreES11_S11_EEEEENS4_13SM90_TMA_LOADENS4_14ComposedLayoutINS4_7SwizzleILi3ELi4ELi3EEENS4_18smem_ptr_flag_bitsILi8EEENSW_INS5_IJNSA_ILi8EEESG_EEENS5_IJSG_SC_EEEEEEEvNS4_8identityENS4_23SM90_TMA_LOAD_MULTICASTES1E_vS1F_EENS_8epilogue10collective18CollectiveEpilogueINS1I_23Sm100TmaWarpSpecializedILi1ELi1ELi32ELb0ELb0EEEJSH_NS5_IJNSW_ISF_SC_EES1N_EEESI_SJ_SI_SJ_NS1I_6fusion15FusionCallbacksIS1M_NS1P_17LinearCombinationISI_fSI_fLNS_15FloatRoundStyleE2EEESH_S1O_JEEENS4_5SM1004TMEM4LOAD26SM100_TMEM_LOAD_16dp32b32xES14_NS15_INS16_ILi2ELi4ELi3EEES19_NSW_INS5_IJS1A_SF_EEENS5_IJSF_SC_EEEEEEENS4_39AutoVectorizingCopyWithAssumedAlignmentILi128EEENS4_14SM90_TMA_STOREES23_S25_S25_EEEvvEEEEvNT_6ParamsE --------------------------
	.section	.nv.info._ZN7cutlass13device_kernelINS_4gemm6kernel13GemmUniversalIN4cute5tupleIJiiiiEEENS1_10collective13CollectiveMmaINS1_35MainloopSm100TmaUmmaWarpSpecializedILi5ELi2ELi4ENS5_IJNS4_1CILi2EEENSA_ILi1EEESC_EEEEENS5_IJNSA_ILi64EEESF_NSA_ILi128EEEEEENS_12float_e4m3_tENS5_IJlSC_lEEESI_SJ_NS4_8TiledMMAINS4_8MMA_AtomIJNS4_10MMA_TraitsINS4_19SM100_MMA_F8F6F4_SSEJSI_SI_fSF_SF_NS4_17integral_constantINS4_4UMMA5MajorELSQ_0EEESR_NSO_INSP_7ScaleInELSS_0EEEST_EEEEEENS4_6LayoutINS5_IJSC_SC_SC_EEENS5_IJNSA_ILi0EEESY_SY_EEEEENS5_IJNS4_10UnderscoreES11_S11_EEEEENS4_13SM90_TMA_LOADENS4_14ComposedLayoutINS4_7SwizzleILi3ELi4ELi3EEENS4_18smem_ptr_flag_bitsILi8EEENSW_INS5_IJNSA_ILi8EEESG_EEENS5_IJSG_SC_EEEEEEEvNS4_8identityENS4_23SM90_TMA_LOAD_MULTICASTES1E_vS1F_EENS_8epilogue10collective18CollectiveEpilogueINS1I_23Sm100TmaWarpSpecializedILi1ELi1ELi32ELb0ELb0EEEJSH_NS5_IJNSW_ISF_SC_EES1N_EEESI_SJ_SI_SJ_NS1I_6fusion15FusionCallbacksIS1M_NS1P_17LinearCombinationISI_fSI_fLNS_15FloatRoundStyleE2EEESH_S1O_JEEENS4_5SM1004TMEM4LOAD26SM100_TMEM_LOAD_16dp32b32xES14_NS15_INS16_ILi2ELi4ELi3EEES19_NSW_INS5_IJS1A_SF_EEENS5_IJSF_SC_EEEEEEENS4_39AutoVectorizingCopyWithAssumedAlignmentILi128EEENS4_14SM90_TMA_STOREES23_S25_S25_EEEvvEEEEvNT_6ParamsE,"",@"SHT_CUDA_INFO"
	.sectionflags	@""
	.align	4


	//----- nvinfo : EIATTR_CUDA_API_VERSION
	.align		4
        /*0000*/ 	.byte	0x04, 0x37
        /*0002*/ 	.short	(.L_31 - .L_30)
.L_30:
        /*0004*/ 	.word	0x00000082


	//----- nvinfo : EIATTR_KPARAM_INFO
	.align		4
.L_31:
        /*0008*/ 	.byte	0x04, 0x17
        /*000a*/ 	.short	(.L_33 - .L_32)
.L_32:
        /*000c*/ 	.word	0x00000000
        /*0010*/ 	.short	0x0000
        /*0012*/ 	.short	0x0000
        /*0014*/ 	.byte	0x00, 0xf0, 0x01, 0x20


	//----- nvinfo : EIATTR_AT_ENTRY_FRAGMENTS
	.align		4
.L_33:
        /*0018*/ 	.byte	0x04, 0x4f
        /*001a*/ 	.short	(.L_35 - .L_34)


	//   ....[0]....
.L_34:
        /*001c*/ 	.word	0x00000006


	//----- nvinfo : EIATTR_RESERVED_SMEM_USED
	.align		4
.L_35:
        /*0020*/ 	.byte	0x01, 0x41
	.zero		2


	//----- nvinfo : EIATTR_SPARSE_MMA_MASK
	.align		4
        /*0024*/ 	.byte	0x03, 0x50
        /*0026*/ 	.short	0x0000


	//----- nvinfo : EIATTR_TCGEN05_1CTA_USED
	.align		4
        /*0028*/ 	.byte	0x01, 0x51
	.zero		2


	//----- nvinfo : EIATTR_MAXREG_COUNT
	.align		4
        /*002c*/ 	.byte	0x03, 0x1b
        /*002e*/ 	.short	0x00ff


	//----- nvinfo : EIATTR_NUM_BARRIERS
	.align		4
        /*0030*/ 	.byte	0x02, 0x4c
        /*0032*/ 	.byte	0x07
	.zero		1


	//----- nvinfo : EIATTR_EXTERNS
	.align		4
        /*0034*/ 	.byte	0x04, 0x0f
        /*0036*/ 	.short	(.L_37 - .L_36)


	//   ....[0]....
	.align		4
.L_36:
        /*0038*/ 	.word	index@(__assertfail)


	//----- nvinfo : EIATTR_MERCURY_ISA_VERSION
	.align		4
.L_37:
        /*003c*/ 	.byte	0x03, 0x5f
        /*003e*/ 	.short	0x0101


	//----- nvinfo : EIATTR_INT_WARP_WIDE_INSTR_OFFSETS
	.align		4
        /*0040*/ 	.byte	0x04, 0x31
        /*0042*/ 	.short	(.L_39 - .L_38)


	//   ....[0]....
.L_38:
        /*0044*/ 	.word	0x00003ca0


	//   ....[1]....
        /*0048*/ 	.word	0x00003cd0


	//   ....[2]....
        /*004c*/ 	.word	0x00003cf0


	//   ....[3]....
        /*0050*/ 	.word	0x000048d0


	//   ....[4]....
        /*0054*/ 	.word	0x00004980


	//----- nvinfo : EIATTR_COOP_GROUP_MASK_REGIDS
	.align		4
.L_39:
        /*0058*/ 	.byte	0x04, 0x29
        /*005a*/ 	.short	(.L_41 - .L_40)


	//   ....[0]....
.L_40:
        /*005c*/ 	.word	0xffffffff


	//   ....[1]....
        /*0060*/ 	.word	0xffffffff


	//   ....[2]....
        /*0064*/ 	.word	0xffffffff


	//   ....[3]....
        /*0068*/ 	.word	0xffffffff


	//   ....[4]....
        /*006c*/ 	.word	0xffffffff


	//   ....[5]....
        /*0070*/ 	.word	0xffffffff


	//   ....[6]....
        /*0074*/ 	.word	0xffffffff


	//   ....[7]....
        /*0078*/ 	.word	0xffffffff


	//   ....[8]....
        /*007c*/ 	.word	0xffffffff


	//   ....[9]....
        /*0080*/ 	.word	0xffffffff


	//   ....[10]....
        /*0084*/ 	.word	0xffffffff


	//   ....[11]....
        /*0088*/ 	.word	0xffffffff


	//   ....[12]....
        /*008c*/ 	.word	0xffffffff


	//   ....[13]....
        /*0090*/ 	.word	0xffffffff


	//----- nvinfo : EIATTR_COOP_GROUP_INSTR_OFFSETS
	.align		4
.L_41:
        /*0094*/ 	.byte	0x04, 0x28
        /*0096*/ 	.short	(.L_43 - .L_42)


	//   ....[0]....
.L_42:
        /*0098*/ 	.word	0x00000080


	//   ....[1]....
        /*009c*/ 	.word	0x000004e0


	//   ....[2]....
        /*00a0*/ 	.word	0x000006a0


	//   ....[3]....
        /*00a4*/ 	.word	0x000007e0


	//   ....[4]....
        /*00a8*/ 	.word	0x000008e0


	//   ....[5]....
        /*00ac*/ 	.word	0x00000a50


	//   ....[6]....
        /*00b0*/ 	.word	0x00000bf0


	//   ....[7]....
        /*00b4*/ 	.word	0x00000da0


	//   ....[8]....
        /*00b8*/ 	.word	0x00001f60


	//   ....[9]....
        /*00bc*/ 	.word	0x00002e90


	//   ....[10]....
        /*00c0*/ 	.word	0x000030a0


	//   ....[11]....
        /*00c4*/ 	.word	0x000030d0


	//   ....[12]....
        /*00c8*/ 	.word	0x00003b80


	//   ....[13]....
        /*00cc*/ 	.word	0x00003db0


	//----- nvinfo : EIATTR_VRC_CTA_INIT_COUNT
	.align		4
.L_43:
        /*00d0*/ 	.byte	0x02, 0x4a
        /*00d2*/ 	.byte	0x80
	.zero		1


	//----- nvinfo : EIATTR_SYSCALL_OFFSETS
	.align		4
        /*00d4*/ 	.byte	0x04, 0x46
        /*00d6*/ 	.short	(.L_45 - .L_44)


	//   ....[0]....
.L_44:
        /*00d8*/ 	.word	0x000054f0


	//   ....[1]....
        /*00dc*/ 	.word	0x00005630


	//   ....[2]....
        /*00e0*/ 	.word	0x00005db0


	//----- nvinfo : EIATTR_MBARRIER_INSTR_OFFSETS
	.align		4
.L_45:
        /*00e4*/ 	.byte	0x04, 0x39
        /*00e6*/ 	.short	(.L_47 - .L_46)


	//   ....[0]....
.L_46:
        /*00e8*/ 	.word	0x000005f0
        /*00ec*/ 	.word	0x000000ff
        /*00f0*/ 	.word	0x00000000
        /*00f4*/ 	.short	0x0100
        /*00f6*/ 	.byte	0x04
	.zero		1


	//   ....[1]....
        /*00f8*/ 	.word	0x00000600
        /*00fc*/ 	.word	0x000000ff
        /*0100*/ 	.word	0x00000028
        /*0104*/ 	.short	0x0100
        /*0106*/ 	.byte	0x04
	.zero		1


	//   ....[2]....
        /*0108*/ 	.word	0x00000610
        /*010c*/ 	.word	0x000000ff
        /*0110*/ 	.word	0x00000008
        /*0114*/ 	.short	0x0100
        /*0116*/ 	.byte	0x04
	.zero		1


	//   ....[3]....
        /*0118*/ 	.word	0x00000620
        /*011c*/ 	.word	0x000000ff
        /*0120*/ 	.word	0x00000030
        /*0124*/ 	.short	0x0100
        /*0126*/ 	.byte	0x04
	.zero		1


	//   ....[4]....
        /*0128*/ 	.word	0x00000630
        /*012c*/ 	.word	0x000000ff
        /*0130*/ 	.word	0x00000010
        /*0134*/ 	.short	0x0100
        /*0136*/ 	.byte	0x04
	.zero		1


	//   ....[5]....
        /*0138*/ 	.word	0x00000640
        /*013c*/ 	.word	0x000000ff
        /*0140*/ 	.word	0x00000038
        /*0144*/ 	.short	0x0100
        /*0146*/ 	.byte	0x04
	.zero		1


	//   ....[6]....
        /*0148*/ 	.word	0x00000650
        /*014c*/ 	.word	0x000000ff
        /*0150*/ 	.word	0x00000018
        /*0154*/ 	.short	0x0100
        /*0156*/ 	.byte	0x04
	.zero		1


	//   ....[7]....
        /*0158*/ 	.word	0x00000660
        /*015c*/ 	.word	0x000000ff
        /*0160*/ 	.word	0x00000040
        /*0164*/ 	.short	0x0100
        /*0166*/ 	.byte	0x04
	.zero		1


	//   ....[8]....
        /*0168*/ 	.word	0x00000670
        /*016c*/ 	.word	0x000000ff
        /*0170*/ 	.word	0x00000020
        /*0174*/ 	.short	0x0100
        /*0176*/ 	.byte	0x04
	.zero		1


	//   ....[9]....
        /*0178*/ 	.word	0x00000680
        /*017c*/ 	.word	0x000000ff
        /*0180*/ 	.word	0x00000048
        /*0184*/ 	.short	0x0100
        /*0186*/ 	.byte	0x04
	.zero		1


	//   ....[10]....
        /*0188*/ 	.word	0x000007b0
        /*018c*/ 	.word	0x000000ff
        /*0190*/ 	.word	0x00000050
        /*0194*/ 	.short	0x0100
        /*0196*/ 	.byte	0x04
	.zero		1


	//   ....[11]....
        /*0198*/ 	.word	0x000007c0
        /*019c*/ 	.word	0x000000ff
        /*01a0*/ 	.word	0x00000058
        /*01a4*/ 	.short	0x0100
        /*01a6*/ 	.byte	0x04
	.zero		1


	//   ....[12]....
        /*01a8*/ 	.word	0x000008b0
        /*01ac*/ 	.word	0x000000ff
        /*01b0*/ 	.word	0x00000060
        /*01b4*/ 	.short	0x0100
        /*01b6*/ 	.byte	0x06
	.zero		1


	//   ....[13]....
        /*01b8*/ 	.word	0x000008c0
        /*01bc*/ 	.word	0x000000ff
        /*01c0*/ 	.word	0x00000068
        /*01c4*/ 	.short	0x0100
        /*01c6*/ 	.byte	0x06
	.zero		1


	//   ....[14]....
        /*01c8*/ 	.word	0x00000a00
        /*01cc*/ 	.word	0x000000ff
        /*01d0*/ 	.word	0x00000070
        /*01d4*/ 	.short	0x0100
        /*01d6*/ 	.byte	0x06
	.zero		1


	//   ....[15]....
        /*01d8*/ 	.word	0x00000a10
        /*01dc*/ 	.word	0x000000ff
        /*01e0*/ 	.word	0x00000080
        /*01e4*/ 	.short	0x0100
        /*01e6*/ 	.byte	0x06
	.zero		1


	//   ....[16]....
        /*01e8*/ 	.word	0x00000a20
        /*01ec*/ 	.word	0x000000ff
        /*01f0*/ 	.word	0x00000078
        /*01f4*/ 	.short	0x0100
        /*01f6*/ 	.byte	0x06
	.zero		1


	//   ....[17]....
        /*01f8*/ 	.word	0x00000a30
        /*01fc*/ 	.word	0x000000ff
        /*0200*/ 	.word	0x00000088
        /*0204*/ 	.short	0x0100
        /*0206*/ 	.byte	0x06
	.zero		1


	//   ....[18]....
        /*0208*/ 	.word	0x00000b60
        /*020c*/ 	.word	0x000000ff
        /*0210*/ 	.word	0x00000090
        /*0214*/ 	.short	0x0100
        /*0216*/ 	.byte	0x04
	.zero		1


	//   ....[19]....
        /*0218*/ 	.word	0x00000b70
        /*021c*/ 	.word	0x000000ff
        /*0220*/ 	.word	0x000000b0
        /*0224*/ 	.short	0x0100
        /*0226*/ 	.byte	0x04
	.zero		1


	//   ....[20]....
        /*0228*/ 	.word	0x00000b80
        /*022c*/ 	.word	0x000000ff
        /*0230*/ 	.word	0x00000098
        /*0234*/ 	.short	0x0100
        /*0236*/ 	.byte	0x04
	.zero		1


	//   ....[21]....
        /*0238*/ 	.word	0x00000b90
        /*023c*/ 	.word	0x000000ff
        /*0240*/ 	.word	0x000000b8
        /*0244*/ 	.short	0x0100
        /*0246*/ 	.byte	0x04
	.zero		1


	//   ....[22]....
        /*0248*/ 	.word	0x00000ba0
        /*024c*/ 	.word	0x000000ff
        /*0250*/ 	.word	0x000000a0
        /*0254*/ 	.short	0x0100
        /*0256*/ 	.byte	0x04
	.zero		1


	//   ....[23]....
        /*0258*/ 	.word	0x00000bb0
        /*025c*/ 	.word	0x000000ff
        /*0260*/ 	.word	0x000000c0
        /*0264*/ 	.short	0x0100
        /*0266*/ 	.byte	0x04
	.zero		1


	//   ....[24]....
        /*0268*/ 	.word	0x00000bc0
        /*026c*/ 	.word	0x000000ff
        /*0270*/ 	.word	0x000000a8
        /*0274*/ 	.short	0x0100
        /*0276*/ 	.byte	0x04
	.zero		1


	//   ....[25]....
        /*0278*/ 	.word	0x00000bd0
        /*027c*/ 	.word	0x000000ff
        /*0280*/ 	.word	0x000000c8
        /*0284*/ 	.short	0x0100
        /*0286*/ 	.byte	0x04
	.zero		1


	//   ....[26]....
        /*0288*/ 	.word	0x00000cc0
        /*028c*/ 	.word	0x000000ff
        /*0290*/ 	.word	0x000000d0
        /*0294*/ 	.short	0x0100
        /*0296*/ 	.byte	0x04
	.zero		1


	//   ....[27]....
        /*0298*/ 	.word	0x00000cd0
        /*029c*/ 	.word	0x000000ff
        /*02a0*/ 	.word	0x000000e0
        /*02a4*/ 	.short	0x0100
        /*02a6*/ 	.byte	0x04
	.zero		1


	//   ....[28]....
        /*02a8*/ 	.word	0x00000ce0
        /*02ac*/ 	.word	0x000000ff
        /*02b0*/ 	.word	0x000000d8
        /*02b4*/ 	.short	0x0100
        /*02b6*/ 	.byte	0x04
	.zero		1


	//   ....[29]....
        /*02b8*/ 	.word	0x00000cf0
        /*02bc*/ 	.word	0x000000ff
        /*02c0*/ 	.word	0x000000e8
        /*02c4*/ 	.short	0x0100
        /*02c6*/ 	.byte	0x04
	.zero		1


	//   ....[30]....
        /*02c8*/ 	.word	0x000017e0
        /*02cc*/ 	.word	0x00000000
        /*02d0*/ 	.word	0x000000e0
        /*02d4*/ 	.short	0x010a
        /*02d6*/ 	.byte	0xff
	.zero		1


	//   ....[31]....
        /*02d8*/ 	.word	0x00001810
        /*02dc*/ 	.word	0x00000000
        /*02e0*/ 	.word	0x000000d0
        /*02e4*/ 	.short	0x0101
        /*02e6*/ 	.byte	0xff
	.zero		1


	//   ....[32]....
        /*02e8*/ 	.word	0x000018e0
        /*02ec*/ 	.word	0x000000ff
        /*02f0*/ 	.word	0x00000028
        /*02f4*/ 	.short	0x010a
        /*02f6*/ 	.byte	0x04
	.zero		1


	//   ....[33]....
        /*02f8*/ 	.word	0x00001960
        /*02fc*/ 	.word	0x000000ff
        /*0300*/ 	.word	0x00000028
        /*0304*/ 	.short	0x010a
        /*0306*/ 	.byte	0x21
	.zero		1


	//   ....[34]....
        /*0308*/ 	.word	0x00001af0
        /*030c*/ 	.word	0x000000ff
        /*0310*/ 	.word	0x00000028
        /*0314*/ 	.short	0x010a
        /*0316*/ 	.byte	0x08
	.zero		1


	//   ....[35]....
        /*0318*/ 	.word	0x00001c10
        /*031c*/ 	.word	0x000000ff
        /*0320*/ 	.word	0x00000068
        /*0324*/ 	.short	0x0101
        /*0326*/ 	.byte	0x06
	.zero		1


	//   ....[36]....
        /*0328*/ 	.word	0x00001c30
        /*032c*/ 	.word	0x000000ff
        /*0330*/ 	.word	0x00000028
        /*0334*/ 	.short	0x010a
        /*0336*/ 	.byte	0x04
	.zero		1


	//   ....[37]....
        /*0338*/ 	.word	0x00001cb0
        /*033c*/ 	.word	0x000000ff
        /*0340*/ 	.word	0x00000028
        /*0344*/ 	.short	0x010a
        /*0346*/ 	.byte	0x11
	.zero		1


	//   ....[38]....
        /*0348*/ 	.word	0x00001ec0
        /*034c*/ 	.word	0x000000ff
        /*0350*/ 	.word	0x00000028
        /*0354*/ 	.short	0x010a
        /*0356*/ 	.byte	0x07
	.zero		1


	//   ....[39]....
        /*0358*/ 	.word	0x00001f90
        /*035c*/ 	.word	0x00000003
        /*0360*/ 	.word	0x00000070
        /*0364*/ 	.short	0x010a
        /*0366*/ 	.byte	0xff
	.zero		1


	//   ....[40]....
        /*0368*/ 	.word	0x000020e0
        /*036c*/ 	.word	0x00000000
        /*0370*/ 	.word	0x00000000
        /*0374*/ 	.short	0x0101
        /*0376*/ 	.byte	0xff
	.zero		1


	//   ....[41]....
        /*0378*/ 	.word	0x00002680
        /*037c*/ 	.word	0x000000ff
        /*0380*/ 	.word	0x00000000
        /*0384*/ 	.short	0x010a
        /*0386*/ 	.byte	0x04
	.zero		1


	//   ....[42]....
        /*0388*/ 	.word	0x00002710
        /*038c*/ 	.word	0x000000ff
        /*0390*/ 	.word	0x00000000
        /*0394*/ 	.short	0x010a
        /*0396*/ 	.byte	0x05
	.zero		1


	//   ....[43]....
        /*0398*/ 	.word	0x000027a0
        /*039c*/ 	.word	0x000000ff
        /*03a0*/ 	.word	0x00000000
        /*03a4*/ 	.short	0x010a
        /*03a6*/ 	.byte	0x05
	.zero		1


	//   ....[44]....
        /*03a8*/ 	.word	0x00002830
        /*03ac*/ 	.word	0x000000ff
        /*03b0*/ 	.word	0x00000000
        /*03b4*/ 	.short	0x010a
        /*03b6*/ 	.byte	0x05
	.zero		1


	//   ....[45]....
        /*03b8*/ 	.word	0x000028d0
        /*03bc*/ 	.word	0x00000000
        /*03c0*/ 	.word	0x00000000
        /*03c4*/ 	.short	0x010a
        /*03c6*/ 	.byte	0xff
	.zero		1


	//   ....[46]....
        /*03c8*/ 	.word	0x000029f0
        /*03cc*/ 	.word	0x00000002
        /*03d0*/ 	.word	0x000000d0
        /*03d4*/ 	.short	0x010a
        /*03d6*/ 	.byte	0xff
	.zero		1


	//   ....[47]....
        /*03d8*/ 	.word	0x00002a60
        /*03dc*/ 	.word	0x00000002
        /*03e0*/ 	.word	0x00000000
        /*03e4*/ 	.short	0x0101
        /*03e6*/ 	.byte	0xff
	.zero		1


	//   ....[48]....
        /*03e8*/ 	.word	0x00002a80
        /*03ec*/ 	.word	0x000000ff
        /*03f0*/ 	.word	0x00000080
        /*03f4*/ 	.short	0x010a
        /*03f6*/ 	.byte	0x04
	.zero		1


	//   ....[49]....
        /*03f8*/ 	.word	0x00002ba0
        /*03fc*/ 	.word	0x00000002
        /*0400*/ 	.word	0x00000070
        /*0404*/ 	.short	0x010a
        /*0406*/ 	.byte	0xff
	.zero		1


	//   ....[50]....
        /*0408*/ 	.word	0x00002ca0
        /*040c*/ 	.word	0x00000002
        /*0410*/ 	.word	0x00000000
        /*0414*/ 	.short	0x0101
        /*0416*/ 	.byte	0xff
	.zero		1


	//   ....[51]....
        /*0418*/ 	.word	0x00002d30
        /*041c*/ 	.word	0x000000ff
        /*0420*/ 	.word	0x00000080
        /*0424*/ 	.short	0x0106
        /*0426*/ 	.byte	0x04
	.zero		1


	//   ....[52]....
        /*0428*/ 	.word	0x00002d50
        /*042c*/ 	.word	0x000000ff
        /*0430*/ 	.word	0x00000080
        /*0434*/ 	.short	0x010a
        /*0436*/ 	.byte	0x04
	.zero		1


	//   ....[53]....
        /*0438*/ 	.word	0x00002de0
        /*043c*/ 	.word	0x000000ff
        /*0440*/ 	.word	0x00000080
        /*0444*/ 	.short	0x0106
        /*0446*/ 	.byte	0x07
	.zero		1


	//   ....[54]....
        /*0448*/ 	.word	0x00002e20
        /*044c*/ 	.word	0x00000000
        /*0450*/ 	.word	0x00000080
        /*0454*/ 	.short	0x010a
        /*0456*/ 	.byte	0xff
	.zero		1


	//   ....[55]....
        /*0458*/ 	.word	0x00003370
        /*045c*/ 	.word	0x00000000
        /*0460*/ 	.word	0x00000070
        /*0464*/ 	.short	0x010a
        /*0466*/ 	.byte	0xff
	.zero		1


	//   ....[56]....
        /*0468*/ 	.word	0x00003470
        /*046c*/ 	.word	0x00000003
        /*0470*/ 	.word	0x00000000
        /*0474*/ 	.short	0x0101
        /*0476*/ 	.byte	0xff
	.zero		1


	//   ....[57]....
        /*0478*/ 	.word	0x00003480
        /*047c*/ 	.word	0x000000ff
        /*0480*/ 	.word	0x00000000
        /*0484*/ 	.short	0x010a
        /*0486*/ 	.byte	0x04
	.zero		1


	//   ....[58]....
        /*0488*/ 	.word	0x00003500
        /*048c*/ 	.word	0x000000ff
        /*0490*/ 	.word	0x000000b0
        /*0494*/ 	.short	0x010a
        /*0496*/ 	.byte	0x1f
	.zero		1


	//   ....[59]....
        /*0498*/ 	.word	0x000035e0
        /*049c*/ 	.word	0x000000ff
        /*04a0*/ 	.word	0x00000000
        /*04a4*/ 	.short	0x010a
        /*04a6*/ 	.byte	0x05
	.zero		1


	//   ....[60]....
        /*04a8*/ 	.word	0x00003720
        /*04ac*/ 	.word	0x000000ff
        /*04b0*/ 	.word	0x00000000
        /*04b4*/ 	.short	0x010a
        /*04b6*/ 	.byte	0x04
	.zero		1


	//   ....[61]....
        /*04b8*/ 	.word	0x000039b0
        /*04bc*/ 	.word	0x000000ff
        /*04c0*/ 	.word	0x00000000
        /*04c4*/ 	.short	0x010a
        /*04c6*/ 	.byte	0x04
	.zero		1


	//   ....[62]....
        /*04c8*/ 	.word	0x00003a40
        /*04cc*/ 	.word	0x000000ff
        /*04d0*/ 	.word	0x00000000
        /*04d4*/ 	.short	0x010a
        /*04d6*/ 	.byte	0x05
	.zero		1


	//   ....[63]....
        /*04d8*/ 	.word	0x00003ad0
        /*04dc*/ 	.word	0x000000ff
        /*04e0*/ 	.word	0x00000000
        /*04e4*/ 	.short	0x010a
        /*04e6*/ 	.byte	0x05
	.zero		1


	//   ....[64]....
        /*04e8*/ 	.word	0x00003b60
        /*04ec*/ 	.word	0x000000ff
        /*04f0*/ 	.word	0x00000000
        /*04f4*/ 	.short	0x010a
        /*04f6*/ 	.byte	0x04
	.zero		1


	//   ....[65]....
        /*04f8*/ 	.word	0x00004050
        /*04fc*/ 	.word	0x00000003
        /*0500*/ 	.word	0x00000070
        /*0504*/ 	.short	0x010a
        /*0506*/ 	.byte	0xff
	.zero		1


	//   ....[66]....
        /*0508*/ 	.word	0x000041c0
        /*050c*/ 	.word	0x00000000
        /*0510*/ 	.word	0x00000000
        /*0514*/ 	.short	0x0101
        /*0516*/ 	.byte	0xff
	.zero		1


	//   ....[67]....
        /*0518*/ 	.word	0x00004680
        /*051c*/ 	.word	0x000000ff
        /*0520*/ 	.word	0x00000068
        /*0524*/ 	.short	0x010a
        /*0526*/ 	.byte	0x11
	.zero		1


	//   ....[68]....
        /*0528*/ 	.word	0x00004810
        /*052c*/ 	.word	0x000000ff
        /*0530*/ 	.word	0x00000058
        /*0534*/ 	.short	0x010a
        /*0536*/ 	.byte	0x11
	.zero		1


	//   ....[69]....
        /*0538*/ 	.word	0x00004a20
        /*053c*/ 	.word	0x000000ff
        /*0540*/ 	.word	0x00000050
        /*0544*/ 	.short	0x010b
        /*0546*/ 	.byte	0x11
	.zero		1


	//   ....[70]....
        /*0548*/ 	.word	0x00004a30
        /*054c*/ 	.word	0x000000ff
        /*0550*/ 	.word	0x00000000
        /*0554*/ 	.short	0x0101
        /*0556*/ 	.byte	0x30
	.zero		1


	//   ....[71]....
        /*0558*/ 	.word	0x00004a70
        /*055c*/ 	.word	0x00000000
        /*0560*/ 	.word	0x00000058
        /*0564*/ 	.short	0x010a
        /*0566*/ 	.byte	0xff
	.zero		1


	//   ....[72]....
        /*0568*/ 	.word	0x00004db0
        /*056c*/ 	.word	0x00000003
        /*0570*/ 	.word	0x00000070
        /*0574*/ 	.short	0x010a
        /*0576*/ 	.byte	0xff
	.zero		1


	//   ....[73]....
        /*0578*/ 	.word	0x00004f30
        /*057c*/ 	.word	0x00000000
        /*0580*/ 	.word	0x00000000
        /*0584*/ 	.short	0x0101
        /*0586*/ 	.byte	0xff
	.zero		1


	//   ....[74]....
        /*0588*/ 	.word	0x00005990
        /*058c*/ 	.word	0x000000ff
        /*0590*/ 	.word	0x00000050
        /*0594*/ 	.short	0x010a
        /*0596*/ 	.byte	0x2c
	.zero		1


	//   ....[75]....
        /*0598*/ 	.word	0x000059a0
        /*059c*/ 	.word	0x00000016
        /*05a0*/ 	.word	0x00000090
        /*05a4*/ 	.short	0x010a
        /*05a6*/ 	.byte	0xff
	.zero		1


	//   ....[76]....
        /*05a8*/ 	.word	0x00005b50
        /*05ac*/ 	.word	0x000000ff
        /*05b0*/ 	.word	0x00000050
        /*05b4*/ 	.short	0x010a
        /*05b6*/ 	.byte	0x2c
	.zero		1


	//   ....[77]....
        /*05b8*/ 	.word	0x00005c30
        /*05bc*/ 	.word	0x000000ff
        /*05c0*/ 	.word	0x00000000
        /*05c4*/ 	.short	0x0101
        /*05c6*/ 	.byte	0x04
	.zero		1


	//   ....[78]....
        /*05c8*/ 	.word	0x00005c90
        /*05cc*/ 	.word	0x00000016
        /*05d0*/ 	.word	0x00000090
        /*05d4*/ 	.short	0x010a
        /*05d6*/ 	.byte	0xff
	.zero		1


	//   ....[79]....
        /*05d8*/ 	.word	0x00006000
        /*05dc*/ 	.word	0x000000ff
        /*05e0*/ 	.word	0x00000000
        /*05e4*/ 	.short	0x0101
        /*05e6*/ 	.byte	0x04
	.zero		1


	//   ....[80]....
        /*05e8*/ 	.word	0x000068e0
        /*05ec*/ 	.word	0x00000000
        /*05f0*/ 	.word	0x000000e0
        /*05f4*/ 	.short	0x010a
        /*05f6*/ 	.byte	0xff
	.zero		1


	//   ....[81]....
        /*05f8*/ 	.word	0x00006940
        /*05fc*/ 	.word	0x00000000
        /*0600*/ 	.word	0x00000028
        /*0604*/ 	.short	0x010a
        /*0606*/ 	.byte	0xff
	.zero		1


	//   ....[82]....
        /*0608*/ 	.word	0x000069a0
        /*060c*/ 	.word	0x00000000
        /*0610*/ 	.word	0x00000028
        /*0614*/ 	.short	0x010a
        /*0616*/ 	.byte	0xff
	.zero		1


	//   ....[83]....
        /*0618*/ 	.word	0x000069f0
        /*061c*/ 	.word	0x00000003
        /*0620*/ 	.word	0x00000070
        /*0624*/ 	.short	0x010a
        /*0626*/ 	.byte	0xff
	.zero		1


	//   ....[84]....
        /*0628*/ 	.word	0x00006a50
        /*062c*/ 	.word	0x00000000
        /*0630*/ 	.word	0x00000000
        /*0634*/ 	.short	0x010a
        /*0636*/ 	.byte	0xff
	.zero		1


	//   ....[85]....
        /*0638*/ 	.word	0x00006ab0
        /*063c*/ 	.word	0x00000000
        /*0640*/ 	.word	0x00000000
        /*0644*/ 	.short	0x010a
        /*0646*/ 	.byte	0xff
	.zero		1


	//   ....[86]....
        /*0648*/ 	.word	0x00006b10
        /*064c*/ 	.word	0x00000000
        /*0650*/ 	.word	0x00000000
        /*0654*/ 	.short	0x010a
        /*0656*/ 	.byte	0xff
	.zero		1


	//   ....[87]....
        /*0658*/ 	.word	0x00006b70
        /*065c*/ 	.word	0x00000000
        /*0660*/ 	.word	0x00000000
        /*0664*/ 	.short	0x010a
        /*0666*/ 	.byte	0xff
	.zero		1


	//   ....[88]....
        /*0668*/ 	.word	0x00006bc0
        /*066c*/ 	.word	0x00000002
        /*0670*/ 	.word	0x000000d0
        /*0674*/ 	.short	0x010a
        /*0676*/ 	.byte	0xff
	.zero		1


	//   ....[89]....
        /*0678*/ 	.word	0x00006c20
        /*067c*/ 	.word	0x00000002
        /*0680*/ 	.word	0x00000080
        /*0684*/ 	.short	0x010a
        /*0686*/ 	.byte	0xff
	.zero		1


	//   ....[90]....
        /*0688*/ 	.word	0x00006c70
        /*068c*/ 	.word	0x00000002
        /*0690*/ 	.word	0x00000070
        /*0694*/ 	.short	0x010a
        /*0696*/ 	.byte	0xff
	.zero		1


	//   ....[91]....
        /*0698*/ 	.word	0x00006cd0
        /*069c*/ 	.word	0x00000000
        /*06a0*/ 	.word	0x00000080
        /*06a4*/ 	.short	0x010a
        /*06a6*/ 	.byte	0xff
	.zero		1


	//   ....[92]....
        /*06a8*/ 	.word	0x00006d20
        /*06ac*/ 	.word	0x00000000
        /*06b0*/ 	.word	0x00000070
        /*06b4*/ 	.short	0x010a
        /*06b6*/ 	.byte	0xff
	.zero		1


	//   ....[93]....
        /*06b8*/ 	.word	0x00006d80
        /*06bc*/ 	.word	0x00000002
        /*06c0*/ 	.word	0x000000b0
        /*06c4*/ 	.short	0x010a
        /*06c6*/ 	.byte	0xff
	.zero		1


	//   ....[94]....
        /*06c8*/ 	.word	0x00006de0
        /*06cc*/ 	.word	0x00000000
        /*06d0*/ 	.word	0x00000000
        /*06d4*/ 	.short	0x010a
        /*06d6*/ 	.byte	0xff
	.zero		1


	//   ....[95]....
        /*06d8*/ 	.word	0x00006e40
        /*06dc*/ 	.word	0x00000000
        /*06e0*/ 	.word	0x00000000
        /*06e4*/ 	.short	0x010a
        /*06e6*/ 	.byte	0xff
	.zero		1


	//   ....[96]....
        /*06e8*/ 	.word	0x00006ea0
        /*06ec*/ 	.word	0x00000000
        /*06f0*/ 	.word	0x00000000
        /*06f4*/ 	.short	0x010a
        /*06f6*/ 	.byte	0xff
	.zero		1


	//   ....[97]....
        /*06f8*/ 	.word	0x00006f00
        /*06fc*/ 	.word	0x00000000
        /*0700*/ 	.word	0x00000000
        /*0704*/ 	.short	0x010a
        /*0706*/ 	.byte	0xff
	.zero		1


	//   ....[98]....
        /*0708*/ 	.word	0x00006f60
        /*070c*/ 	.word	0x00000000
        /*0710*/ 	.word	0x00000000
        /*0714*/ 	.short	0x010a
        /*0716*/ 	.byte	0xff
	.zero		1


	//   ....[99]....
        /*0718*/ 	.word	0x00006fb0
        /*071c*/ 	.word	0x00000003
        /*0720*/ 	.word	0x00000070
        /*0724*/ 	.short	0x010a
        /*0726*/ 	.byte	0xff
	.zero		1


	//   ....[100]....
        /*0728*/ 	.word	0x00007010
        /*072c*/ 	.word	0x00000000
        /*0730*/ 	.word	0x00000068
        /*0734*/ 	.short	0x010a
        /*0736*/ 	.byte	0xff
	.zero		1


	//   ....[101]....
        /*0738*/ 	.word	0x00007070
        /*073c*/ 	.word	0x00000000
        /*0740*/ 	.word	0x00000058
        /*0744*/ 	.short	0x010a
        /*0746*/ 	.byte	0xff
	.zero		1


	//   ....[102]....
        /*0748*/ 	.word	0x000070c0
        /*074c*/ 	.word	0x00000003
        /*0750*/ 	.word	0x00000070
        /*0754*/ 	.short	0x010a
        /*0756*/ 	.byte	0xff
	.zero		1


	//   ....[103]....
        /*0758*/ 	.word	0x00007120
        /*075c*/ 	.word	0x00000000
        /*0760*/ 	.word	0x00000050
        /*0764*/ 	.short	0x010a
        /*0766*/ 	.byte	0xff
	.zero		1


	//   ....[104]....
        /*0768*/ 	.word	0x00007170
        /*076c*/ 	.word	0x00000016
        /*0770*/ 	.word	0x00000090
        /*0774*/ 	.short	0x010a
        /*0776*/ 	.byte	0xff
	.zero		1


	//----- nvinfo : EIATTR_NUM_MBARRIERS
	.align		4
.L_47:
        /*0778*/ 	.byte	0x03, 0x38
        /*077a*/ 	.short	0x001e


	//----- nvinfo : EIATTR_EXIT_INSTR_OFFSETS
	.align		4
        /*077c*/ 	.byte	0x04, 0x1c
        /*077e*/ 	.short	(.L_49 - .L_48)


	//   ....[0]....
.L_48:
        /*0780*/ 	.word	0x00002900


	//   ....[1]....
        /*0784*/ 	.word	0x00002df0


	//   ....[2]....
        /*0788*/ 	.word	0x00002e50


	//   ....[3]....
        /*078c*/ 	.word	0x00003dc0


	//   ....[4]....
        /*0790*/ 	.word	0x00004aa0


	//   ....[5]....
        /*0794*/ 	.word	0x00004ae0


	//   ....[6]....
        /*0798*/ 	.word	0x000068d0


	//----- nvinfo : EIATTR_MAX_THREADS
	.align		4
.L_49:
        /*079c*/ 	.byte	0x04, 0x05
        /*079e*/ 	.short	(.L_51 - .L_50)
.L_50:
        /*07a0*/ 	.word	0x00000100
        /*07a4*/ 	.word	0x00000001
        /*07a8*/ 	.word	0x00000001


	//----- nvinfo : EIATTR_CRS_STACK_SIZE
	.align		4
.L_51:
        /*07ac*/ 	.byte	0x04, 0x1e
        /*07ae*/ 	.short	(.L_53 - .L_52)
.L_52:
        /*07b0*/ 	.word	0x00000000


	//----- nvinfo : EIATTR_CBANK_PARAM_SIZE
	.align		4
.L_53:
        /*07b4*/ 	.byte	0x03, 0x19
        /*07b6*/ 	.short	0x0800


	//----- nvinfo : EIATTR_PARAM_CBANK
	.align		4
        /*07b8*/ 	.byte	0x04, 0x0a
        /*07ba*/ 	.short	(.L_55 - .L_54)
	.align		4
.L_54:
        /*07bc*/ 	.word	index@(.nv.constant0._ZN7cutlass13device_kernelINS_4gemm6kernel13GemmUniversalIN4cute5tupleIJiiiiEEENS1_10collective13CollectiveMmaINS1_35MainloopSm100TmaUmmaWarpSpecializedILi5ELi2ELi4ENS5_IJNS4_1CILi2EEENSA_ILi1EEESC_EEEEENS5_IJNSA_ILi64EEESF_NSA_ILi128EEEEEENS_12float_e4m3_tENS5_IJlSC_lEEESI_SJ_NS4_8TiledMMAINS4_8MMA_AtomIJNS4_10MMA_TraitsINS4_19SM100_MMA_F8F6F4_SSEJSI_SI_fSF_SF_NS4_17integral_constantINS4_4UMMA5MajorELSQ_0EEESR_NSO_INSP_7ScaleInELSS_0EEEST_EEEEEENS4_6LayoutINS5_IJSC_SC_SC_EEENS5_IJNSA_ILi0EEESY_SY_EEEEENS5_IJNS4_10UnderscoreES11_S11_EEEEENS4_13SM90_TMA_LOADENS4_14ComposedLayoutINS4_7SwizzleILi3ELi4ELi3EEENS4_18smem_ptr_flag_bitsILi8EEENSW_INS5_IJNSA_ILi8EEESG_EEENS5_IJSG_SC_EEEEEEEvNS4_8identityENS4_23SM90_TMA_LOAD_MULTICASTES1E_vS1F_EENS_8epilogue10collective18CollectiveEpilogueINS1I_23Sm100TmaWarpSpecializedILi1ELi1ELi32ELb0ELb0EEEJSH_NS5_IJNSW_ISF_SC_EES1N_EEESI_SJ_SI_SJ_NS1I_6fusion15FusionCallbacksIS1M_NS1P_17LinearCombinationISI_fSI_fLNS_15FloatRoundStyleE2EEESH_S1O_JEEENS4_5SM1004TMEM4LOAD26SM100_TMEM_LOAD_16dp32b32xES14_NS15_INS16_ILi2ELi4ELi3EEES19_NSW_INS5_IJS1A_SF_EEENS5_IJSF_SC_EEEEEEENS4_39AutoVectorizingCopyWithAssumedAlignmentILi128EEENS4_14SM90_TMA_STOREES23_S25_S25_EEEvvEEEEvNT_6ParamsE)
        /*07c0*/ 	.short	0x0380
        /*07c2*/ 	.short	0x0800


	//----- nvinfo : EIATTR_SW_WAR
	.align		4
.L_55:
        /*07c4*/ 	.byte	0x04, 0x36
        /*07c6*/ 	.short	(.L_57 - .L_56)
.L_56:
        /*07c8*/ 	.word	0x00000008
.L_57:


//--------------------- .nv.callgraph             --------------------------
	.section	.nv.callgraph,"",@"SHT_CUDA_CALLGRAPH"
	.align	4
	.sectionentsize	8
	.align		4
        /*0000*/ 	.word	0x00000000
	.align		4
        /*0004*/ 	.word	0xffffffff
	.align		4
        /*0008*/ 	.word	index@(_ZN7cutlass13device_kernelINS_4gemm6kernel13GemmUniversalIN4cute5tupleIJiiiiEEENS1_10collective13CollectiveMmaINS1_35MainloopSm100TmaUmmaWarpSpecializedILi5ELi2ELi4ENS5_IJNS4_1CILi2EEENSA_ILi1EEESC_EEEEENS5_IJNSA_ILi64EEESF_NSA_ILi128EEEEEENS_12float_e4m3_tENS5_IJlSC_lEEESI_SJ_NS4_8TiledMMAINS4_8MMA_AtomIJNS4_10MMA_TraitsINS4_19SM100_MMA_F8F6F4_SSEJSI_SI_fSF_SF_NS4_17integral_constantINS4_4UMMA5MajorELSQ_0EEESR_NSO_INSP_7ScaleInELSS_0EEEST_EEEEEENS4_6LayoutINS5_IJSC_SC_SC_EEENS5_IJNSA_ILi0EEESY_SY_EEEEENS5_IJNS4_10UnderscoreES11_S11_EEEEENS4_13SM90_TMA_LOADENS4_14ComposedLayoutINS4_7SwizzleILi3ELi4ELi3EEENS4_18smem_ptr_flag_bitsILi8EEENSW_INS5_IJNSA_ILi8EEESG_EEENS5_IJSG_SC_EEEEEEEvNS4_8identityENS4_23SM90_TMA_LOAD_MULTICASTES1E_vS1F_EENS_8epilogue10collective18CollectiveEpilogueINS1I_23Sm100TmaWarpSpecializedILi1ELi1ELi32ELb0ELb0EEEJSH_NS5_IJNSW_ISF_SC_EES1N_EEESI_SJ_SI_SJ_NS1I_6fusion15FusionCallbacksIS1M_NS1P_17LinearCombinationISI_fSI_fLNS_15FloatRoundStyleE2EEESH_S1O_JEEENS4_5SM1004TMEM4LOAD26SM100_TMEM_LOAD_16dp32b32xES14_NS15_INS16_ILi2ELi4ELi3EEES19_NSW_INS5_IJS1A_SF_EEENS5_IJSF_SC_EEEEEEENS4_39AutoVectorizingCopyWithAssumedAlignmentILi128EEENS4_14SM90_TMA_STOREES23_S25_S25_EEEvvEEEEvNT_6ParamsE)
	.align		4
        /*000c*/ 	.word	index@(__assertfail)
	.align		4
        /*0010*/ 	.word	0x00000000
	.align		4
        /*0014*/ 	.word	0xfffffffe
	.align		4
        /*0018*/ 	.word	0x00000000
	.align		4
        /*001c*/ 	.word	0xfffffffd
	.align		4
        /*0020*/ 	.word	0x00000000
	.align		4
        /*0024*/ 	.word	0xfffffffc


//--------------------- .nv.constant4             --------------------------
	.section	.nv.constant4,"a",@progbits
	.align	8
	.align		8
.nv.constant4:
        /*0000*/ 	.dword	__assertfail
	.align		8
        /*0008*/ 	.dword	__unnamed_1
	.align		8
        /*0010*/ 	.dword	__unnamed_2
	.align		8
        /*0018*/ 	.dword	_ZN39_INTERNAL_ac346bfd_4_k_cu_eb7d1658_90004cuda3std3__45__cpo5beginE
	.align		8
        /*0020*/ 	.dword	_ZN39_INTERNAL_ac346bfd_4_k_cu_eb7d1658_90004cuda3std3__45__cpo3endE
	.align		8
        /*0028*/ 	.dword	_ZN39_INTERNAL_ac346bfd_4_k_cu_eb7d1658_90004cuda3std3__45__cpo6cbeginE
	.align		8
        /*0030*/ 	.dword	_ZN39_INTERNAL_ac346bfd_4_k_cu_eb7d1658_90004cuda3std3__45__cpo4cendE
	.align		8
        /*0038*/ 	.dword	_ZN39_INTERNAL_ac346bfd_4_k_cu_eb7d1658_90004cuda3std3__441_GLOBAL__N__ac346bfd_4_k_cu_eb7d1658_90006ignoreE
	.align		8
        /*0040*/ 	.dword	_ZN39_INTERNAL_ac346bfd_4_k_cu_eb7d1658_90004cuda3std3__419piecewise_constructE
	.align		8
        /*0048*/ 	.dword	_ZN39_INTERNAL_ac346bfd_4_k_cu_eb7d1658_90004cuda3std3__48in_placeE
	.align		8
        /*0050*/ 	.dword	_ZN39_INTERNAL_ac346bfd_4_k_cu_eb7d1658_90004cuda3std6ranges3__45__cpo4swapE
	.align		8
        /*0058*/ 	.dword	_ZN39_INTERNAL_ac346bfd_4_k_cu_eb7d1658_90004cuda3std6ranges3__45__cpo9iter_moveE
	.align		8
        /*0060*/ 	.dword	_ZN39_INTERNAL_ac346bfd_4_k_cu_eb7d1658_90004cute7productE
	.align		8
        /*0068*/ 	.dword	_ZN39_INTERNAL_ac346bfd_4_k_cu_eb7d1658_90004cute1_E
	.align		8
        /*0070*/ 	.dword	$str$25
	.align		8
        /*0078*/ 	.dword	$str$26
	.align		8
        /*0080*/ 	.dword	$str$27
	.align		8
        /*0088*/ 	.dword	$str$28


//--------------------- .text._ZN7cutlass13device_kernelINS_4gemm6kernel13GemmUniversalIN4cute5tupleIJiiiiEEENS1_10collective13CollectiveMmaINS1_35MainloopSm100TmaUmmaWarpSpecializedILi5ELi2ELi4ENS5_IJNS4_1CILi2EEENSA_ILi1EEESC_EEEEENS5_IJNSA_ILi64EEESF_NSA_ILi128EEEEEENS_12float_e4m3_tENS5_IJlSC_lEEESI_SJ_NS4_8TiledMMAINS4_8MMA_AtomIJNS4_10MMA_TraitsINS4_19SM100_MMA_F8F6F4_SSEJSI_SI_fSF_SF_NS4_17integral_constantINS4_4UMMA5MajorELSQ_0EEESR_NSO_INSP_7ScaleInELSS_0EEEST_EEEEEENS4_6LayoutINS5_IJSC_SC_SC_EEENS5_IJNSA_ILi0EEESY_SY_EEEEENS5_IJNS4_10UnderscoreES11_S11_EEEEENS4_13SM90_TMA_LOADENS4_14ComposedLayoutINS4_7SwizzleILi3ELi4ELi3EEENS4_18smem_ptr_flag_bitsILi8EEENSW_INS5_IJNSA_ILi8EEESG_EEENS5_IJSG_SC_EEEEEEEvNS4_8identityENS4_23SM90_TMA_LOAD_MULTICASTES1E_vS1F_EENS_8epilogue10collective18CollectiveEpilogueINS1I_23Sm100TmaWarpSpecializedILi1ELi1ELi32ELb0ELb0EEEJSH_NS5_IJNSW_ISF_SC_EES1N_EEESI_SJ_SI_SJ_NS1I_6fusion15FusionCallbacksIS1M_NS1P_17LinearCombinationISI_fSI_fLNS_15FloatRoundStyleE2EEESH_S1O_JEEENS4_5SM1004TMEM4LOAD26SM100_TMEM_LOAD_16dp32b32xES14_NS15_INS16_ILi2ELi4ELi3EEES19_NSW_INS5_IJS1A_SF_EEENS5_IJSF_SC_EEEEEEENS4_39AutoVectorizingCopyWithAssumedAlignmentILi128EEENS4_14SM90_TMA_STOREES23_S25_S25_EEEvvEEEEvNT_6ParamsE --------------------------
	.section	.text._ZN7cutlass13device_kernelINS_4gemm6kernel13GemmUniversalIN4cute5tupleIJiiiiEEENS1_10collective13CollectiveMmaINS1_35MainloopSm100TmaUmmaWarpSpecializedILi5ELi2ELi4ENS5_IJNS4_1CILi2EEENSA_ILi1EEESC_EEEEENS5_IJNSA_ILi64EEESF_NSA_ILi128EEEEEENS_12float_e4m3_tENS5_IJlSC_lEEESI_SJ_NS4_8TiledMMAINS4_8MMA_AtomIJNS4_10MMA_TraitsINS4_19SM100_MMA_F8F6F4_SSEJSI_SI_fSF_SF_NS4_17integral_constantINS4_4UMMA5MajorELSQ_0EEESR_NSO_INSP_7ScaleInELSS_0EEEST_EEEEEENS4_6LayoutINS5_IJSC_SC_SC_EEENS5_IJNSA_ILi0EEESY_SY_EEEEENS5_IJNS4_10UnderscoreES11_S11_EEEEENS4_13SM90_TMA_LOADENS4_14ComposedLayoutINS4_7SwizzleILi3ELi4ELi3EEENS4_18smem_ptr_flag_bitsILi8EEENSW_INS5_IJNSA_ILi8EEESG_EEENS5_IJSG_SC_EEEEEEEvNS4_8identityENS4_23SM90_TMA_LOAD_MULTICASTES1E_vS1F_EENS_8epilogue10collective18CollectiveEpilogueINS1I_23Sm100TmaWarpSpecializedILi1ELi1ELi32ELb0ELb0EEEJSH_NS5_IJNSW_ISF_SC_EES1N_EEESI_SJ_SI_SJ_NS1I_6fusion15FusionCallbacksIS1M_NS1P_17LinearCombinationISI_fSI_fLNS_15FloatRoundStyleE2EEESH_S1O_JEEENS4_5SM1004TMEM4LOAD26SM100_TMEM_LOAD_16dp32b32xES14_NS15_INS16_ILi2ELi4ELi3EEES19_NSW_INS5_IJS1A_SF_EEENS5_IJSF_SC_EEEEEEENS4_39AutoVectorizingCopyWithAssumedAlignmentILi128EEENS4_14SM90_TMA_STOREES23_S25_S25_EEEvvEEEEvNT_6ParamsE,"ax",@progbits
	.align	128
.text._ZN7cutlass13device_kernelINS_4gemm6kernel13GemmUniversalIN4cute5tupleIJiiiiEEENS1_10collective13CollectiveMmaINS1_35MainloopSm100TmaUmmaWarpSpecializedILi5ELi2ELi4ENS5_IJNS4_1CILi2EEENSA_ILi1EEESC_EEEEENS5_IJNSA_ILi64EEESF_NSA_ILi128EEEEEENS_12float_e4m3_tENS5_IJlSC_lEEESI_SJ_NS4_8TiledMMAINS4_8MMA_AtomIJNS4_10MMA_TraitsINS4_19SM100_MMA_F8F6F4_SSEJSI_SI_fSF_SF_NS4_17integral_constantINS4_4UMMA5MajorELSQ_0EEESR_NSO_INSP_7ScaleInELSS_0EEEST_EEEEEENS4_6LayoutINS5_IJSC_SC_SC_EEENS5_IJNSA_ILi0EEESY_SY_EEEEENS5_IJNS4_10UnderscoreES11_S11_EEEEENS4_13SM90_TMA_LOADENS4_14ComposedLayoutINS4_7SwizzleILi3ELi4ELi3EEENS4_18smem_ptr_flag_bitsILi8EEENSW_INS5_IJNSA_ILi8EEESG_EEENS5_IJSG_SC_EEEEEEEvNS4_8identityENS4_23SM90_TMA_LOAD_MULTICASTES1E_vS1F_EENS_8epilogue10collective18CollectiveEpilogueINS1I_23Sm100TmaWarpSpecializedILi1ELi1ELi32ELb0ELb0EEEJSH_NS5_IJNSW_ISF_SC_EES1N_EEESI_SJ_SI_SJ_NS1I_6fusion15FusionCallbacksIS1M_NS1P_17LinearCombinationISI_fSI_fLNS_15FloatRoundStyleE2EEESH_S1O_JEEENS4_5SM1004TMEM4LOAD26SM100_TMEM_LOAD_16dp32b32xES14_NS15_INS16_ILi2ELi4ELi3EEES19_NSW_INS5_IJS1A_SF_EEENS5_IJSF_SC_EEEEEEENS4_39AutoVectorizingCopyWithAssumedAlignmentILi128EEENS4_14SM90_TMA_STOREES23_S25_S25_EEEvvEEEEvNT_6ParamsE:
        .type           _ZN7cutlass13device_kernelINS_4gemm6kernel13GemmUniversalIN4cute5tupleIJiiiiEEENS1_10collective13CollectiveMmaINS1_35MainloopSm100TmaUmmaWarpSpecializedILi5ELi2ELi4ENS5_IJNS4_1CILi2EEENSA_ILi1EEESC_EEEEENS5_IJNSA_ILi64EEESF_NSA_ILi128EEEEEENS_12float_e4m3_tENS5_IJlSC_lEEESI_SJ_NS4_8TiledMMAINS4_8MMA_AtomIJNS4_10MMA_TraitsINS4_19SM100_MMA_F8F6F4_SSEJSI_SI_fSF_SF_NS4_17integral_constantINS4_4UMMA5MajorELSQ_0EEESR_NSO_INSP_7ScaleInELSS_0EEEST_EEEEEENS4_6LayoutINS5_IJSC_SC_SC_EEENS5_IJNSA_ILi0EEESY_SY_EEEEENS5_IJNS4_10UnderscoreES11_S11_EEEEENS4_13SM90_TMA_LOADENS4_14ComposedLayoutINS4_7SwizzleILi3ELi4ELi3EEENS4_18smem_ptr_flag_bitsILi8EEENSW_INS5_IJNSA_ILi8EEESG_EEENS5_IJSG_SC_EEEEEEEvNS4_8identityENS4_23SM90_TMA_LOAD_MULTICASTES1E_vS1F_EENS_8epilogue10collective18CollectiveEpilogueINS1I_23Sm100TmaWarpSpecializedILi1ELi1ELi32ELb0ELb0EEEJSH_NS5_IJNSW_ISF_SC_EES1N_EEESI_SJ_SI_SJ_NS1I_6fusion15FusionCallbacksIS1M_NS1P_17LinearCombinationISI_fSI_fLNS_15FloatRoundStyleE2EEESH_S1O_JEEENS4_5SM1004TMEM4LOAD26SM100_TMEM_LOAD_16dp32b32xES14_NS15_INS16_ILi2ELi4ELi3EEES19_NSW_INS5_IJS1A_SF_EEENS5_IJSF_SC_EEEEEEENS4_39AutoVectorizingCopyWithAssumedAlignmentILi128EEENS4_14SM90_TMA_STOREES23_S25_S25_EEEvvEEEEvNT_6ParamsE,@function
        .size           _ZN7cutlass13device_kernelINS_4gemm6kernel13GemmUniversalIN4cute5tupleIJiiiiEEENS1_10collective13CollectiveMmaINS1_35MainloopSm100TmaUmmaWarpSpecializedILi5ELi2ELi4ENS5_IJNS4_1CILi2EEENSA_ILi1EEESC_EEEEENS5_IJNSA_ILi64EEESF_NSA_ILi128EEEEEENS_12float_e4m3_tENS5_IJlSC_lEEESI_SJ_NS4_8TiledMMAINS4_8MMA_AtomIJNS4_10MMA_TraitsINS4_19SM100_MMA_F8F6F4_SSEJSI_SI_fSF_SF_NS4_17integral_constantINS4_4UMMA5MajorELSQ_0EEESR_NSO_INSP_7ScaleInELSS_0EEEST_EEEEEENS4_6LayoutINS5_IJSC_SC_SC_EEENS5_IJNSA_ILi0EEESY_SY_EEEEENS5_IJNS4_10UnderscoreES11_S11_EEEEENS4_13SM90_TMA_LOADENS4_14ComposedLayoutINS4_7SwizzleILi3ELi4ELi3EEENS4_18smem_ptr_flag_bitsILi8EEENSW_INS5_IJNSA_ILi8EEESG_EEENS5_IJSG_SC_EEEEEEEvNS4_8identityENS4_23SM90_TMA_LOAD_MULTICASTES1E_vS1F_EENS_8epilogue10collective18CollectiveEpilogueINS1I_23Sm100TmaWarpSpecializedILi1ELi1ELi32ELb0ELb0EEEJSH_NS5_IJNSW_ISF_SC_EES1N_EEESI_SJ_SI_SJ_NS1I_6fusion15FusionCallbacksIS1M_NS1P_17LinearCombinationISI_fSI_fLNS_15FloatRoundStyleE2EEESH_S1O_JEEENS4_5SM1004TMEM4LOAD26SM100_TMEM_LOAD_16dp32b32xES14_NS15_INS16_ILi2ELi4ELi3EEES19_NSW_INS5_IJS1A_SF_EEENS5_IJSF_SC_EEEEEEENS4_39AutoVectorizingCopyWithAssumedAlignmentILi128EEENS4_14SM90_TMA_STOREES23_S25_S25_EEEvvEEEEvNT_6ParamsE,(.L_x_138 - _ZN7cutlass13device_kernelINS_4gemm6kernel13GemmUniversalIN4cute5tupleIJiiiiEEENS1_10collective13CollectiveMmaINS1_35MainloopSm100TmaUmmaWarpSpecializedILi5ELi2ELi4ENS5_IJNS4_1CILi2EEENSA_ILi1EEESC_EEEEENS5_IJNSA_ILi64EEESF_NSA_ILi128EEEEEENS_12float_e4m3_tENS5_IJlSC_lEEESI_SJ_NS4_8TiledMMAINS4_8MMA_AtomIJNS4_10MMA_TraitsINS4_19SM100_MMA_F8F6F4_SSEJSI_SI_fSF_SF_NS4_17integral_constantINS4_4UMMA5MajorELSQ_0EEESR_NSO_INSP_7ScaleInELSS_0EEEST_EEEEEENS4_6LayoutINS5_IJSC_SC_SC_EEENS5_IJNSA_ILi0EEESY_SY_EEEEENS5_IJNS4_10UnderscoreES11_S11_EEEEENS4_13SM90_TMA_LOADENS4_14ComposedLayoutINS4_7SwizzleILi3ELi4ELi3EEENS4_18smem_ptr_flag_bitsILi8EEENSW_INS5_IJNSA_ILi8EEESG_EEENS5_IJSG_SC_EEEEEEEvNS4_8identityENS4_23SM90_TMA_LOAD_MULTICASTES1E_vS1F_EENS_8epilogue10collective18CollectiveEpilogueINS1I_23Sm100TmaWarpSpecializedILi1ELi1ELi32ELb0ELb0EEEJSH_NS5_IJNSW_ISF_SC_EES1N_EEESI_SJ_SI_SJ_NS1I_6fusion15FusionCallbacksIS1M_NS1P_17LinearCombinationISI_fSI_fLNS_15FloatRoundStyleE2EEESH_S1O_JEEENS4_5SM1004TMEM4LOAD26SM100_TMEM_LOAD_16dp32b32xES14_NS15_INS16_ILi2ELi4ELi3EEES19_NSW_INS5_IJS1A_SF_EEENS5_IJSF_SC_EEEEEEENS4_39AutoVectorizingCopyWithAssumedAlignmentILi128EEENS4_14SM90_TMA_STOREES23_S25_S25_EEEvvEEEEvNT_6ParamsE)
        .other          _ZN7cutlass13device_kernelINS_4gemm6kernel13GemmUniversalIN4cute5tupleIJiiiiEEENS1_10collective13CollectiveMmaINS1_35MainloopSm100TmaUmmaWarpSpecializedILi5ELi2ELi4ENS5_IJNS4_1CILi2EEENSA_ILi1EEESC_EEEEENS5_IJNSA_ILi64EEESF_NSA_ILi128EEEEEENS_12float_e4m3_tENS5_IJlSC_lEEESI_SJ_NS4_8TiledMMAINS4_8MMA_AtomIJNS4_10MMA_TraitsINS4_19SM100_MMA_F8F6F4_SSEJSI_SI_fSF_SF_NS4_17integral_constantINS4_4UMMA5MajorELSQ_0EEESR_NSO_INSP_7ScaleInELSS_0EEEST_EEEEEENS4_6LayoutINS5_IJSC_SC_SC_EEENS5_IJNSA_ILi0EEESY_SY_EEEEENS5_IJNS4_10UnderscoreES11_S11_EEEEENS4_13SM90_TMA_LOADENS4_14ComposedLayoutINS4_7SwizzleILi3ELi4ELi3EEENS4_18smem_ptr_flag_bitsILi8EEENSW_INS5_IJNSA_ILi8EEESG_EEENS5_IJSG_SC_EEEEEEEvNS4_8identityENS4_23SM90_TMA_LOAD_MULTICASTES1E_vS1F_EENS_8epilogue10collective18CollectiveEpilogueINS1I_23Sm100TmaWarpSpecializedILi1ELi1ELi32ELb0ELb0EEEJSH_NS5_IJNSW_ISF_SC_EES1N_EEESI_SJ_SI_SJ_NS1I_6fusion15FusionCallbacksIS1M_NS1P_17LinearCombinationISI_fSI_fLNS_15FloatRoundStyleE2EEESH_S1O_JEEENS4_5SM1004TMEM4LOAD26SM100_TMEM_LOAD_16dp32b32xES14_NS15_INS16_ILi2ELi4ELi3EEES19_NSW_INS5_IJS1A_SF_EEENS5_IJSF_SC_EEEEEEENS4_39AutoVectorizingCopyWithAssumedAlignmentILi128EEENS4_14SM90_TMA_STOREES23_S25_S25_EEEvvEEEEvNT_6ParamsE,@"STO_CUDA_ENTRY STV_DEFAULT"
_ZN7cutlass13device_kernelINS_4gemm6kernel13GemmUniversalIN4cute5tupleIJiiiiEEENS1_10collective13CollectiveMmaINS1_35MainloopSm100TmaUmmaWarpSpecializedILi5ELi2ELi4ENS5_IJNS4_1CILi2EEENSA_ILi1EEESC_EEEEENS5_IJNSA_ILi64EEESF_NSA_ILi128EEEEEENS_12float_e4m3_tENS5_IJlSC_lEEESI_SJ_NS4_8TiledMMAINS4_8MMA_AtomIJNS4_10MMA_TraitsINS4_19SM100_MMA_F8F6F4_SSEJSI_SI_fSF_SF_NS4_17integral_constantINS4_4UMMA5MajorELSQ_0EEESR_NSO_INSP_7ScaleInELSS_0EEEST_EEEEEENS4_6LayoutINS5_IJSC_SC_SC_EEENS5_IJNSA_ILi0EEESY_SY_EEEEENS5_IJNS4_10UnderscoreES11_S11_EEEEENS4_13SM90_TMA_LOADENS4_14ComposedLayoutINS4_7SwizzleILi3ELi4ELi3EEENS4_18smem_ptr_flag_bitsILi8EEENSW_INS5_IJNSA_ILi8EEESG_EEENS5_IJSG_SC_EEEEEEEvNS4_8identityENS4_23SM90_TMA_LOAD_MULTICASTES1E_vS1F_EENS_8epilogue10collective18CollectiveEpilogueINS1I_23Sm100TmaWarpSpecializedILi1ELi1ELi32ELb0ELb0EEEJSH_NS5_IJNSW_ISF_SC_EES1N_EEESI_SJ_SI_SJ_NS1I_6fusion15FusionCallbacksIS1M_NS1P_17LinearCombinationISI_fSI_fLNS_15FloatRoundStyleE2EEESH_S1O_JEEENS4_5SM1004TMEM4LOAD26SM100_TMEM_LOAD_16dp32b32xES14_NS15_INS16_ILi2ELi4ELi3EEES19_NSW_INS5_IJS1A_SF_EEENS5_IJSF_SC_EEEEEEENS4_39AutoVectorizingCopyWithAssumedAlignmentILi128EEENS4_14SM90_TMA_STOREES23_S25_S25_EEEvvEEEEvNT_6ParamsE:
[----:B------:R-:W1:Y:S01]  /*0000*/  LDC R1, c[0x0][0x37c] ;  /* 0x0000df00ff017b82 */ /* 0x000e620000000800 */
[----:B------:R-:W2:Y:S01]  /*0010*/  S2R R76, SR_TID.X ;  /* 0x00000000004c7919 */ /* 0x000ea20000002100 */
[----:B------:R-:W3:Y:S01]  /*0020*/  LDCU.64 UR8, c[0x0][0x890] ;  /* 0x00011200ff0877ac */ /* 0x000ee20008000a00 */
[----:B------:R-:W-:Y:S02]  /*0030*/  PRMT R79, RZ, 0x7610, R79 ;  /* 0x00007610ff4f7816 */ /* 0x000fe4000000004f */
[----:B------:R-:W-:Y:S01]  /*0040*/  ELECT P3, URZ, PT ;  /* 0x0000000000ff782f */ /* 0x000fe20003860000 */
[----:B---3--:R-:W-:-:S04]  /*0050*/  UISETP.NE.U32.AND UP0, UPT, UR8, URZ, UPT ;  /* 0x000000ff0800728c */ /* 0x008fc8000bf05070 */
[----:B------:R-:W-:Y:S01]  /*0060*/  UISETP.NE.AND.EX UP0, UPT, UR9, URZ, UPT, UP0 ;  /* 0x000000ff0900728c */ /* 0x000fe2000bf05300 */
[----:B--2---:R-:W-:-:S05]  /*0070*/  SHF.R.U32.HI R80, RZ, 0x5, R76 ;  /* 0x00000005ff507819 */ /* 0x004fca000001164c */
[----:B------:R-:W2:Y:S02]  /*0080*/  SHFL.IDX PT, R0, R80, RZ, 0x1f ;  /* 0x00001fff50007589 */ /* 0x000ea400000e0000 */
[----:B--2---:R-:W-:Y:S01]  /*0090*/  R2UR UR18, R0 ;  /* 0x00000000001272ca */ /* 0x004fe200000e0000 */
[----:B-1----:R-:W-:-:S14]  /*00a0*/  BRA.U UP0, `(.L_x_0) ;  /* 0x0000000100307547 */ /* 0x002fdc000b800000 */
[----:B------:R-:W1:Y:S02]  /*00b0*/  LDCU.64 UR4, c[0x0][0x888] ;  /* 0x00011100ff0477ac */ /* 0x000e640008000a00 */
[----:B-1----:R-:W-:-:S04]  /*00c0*/  UISETP.NE.U32.AND UP0, UPT, UR4, URZ, UPT ;  /* 0x000000ff0400728c */ /* 0x002fc8000bf05070 */
[----:B------:R-:W-:-:S09]  /*00d0*/  UISETP.NE.AND.EX UP0, UPT, UR5, URZ, UPT, UP0 ;  /* 0x000000ff0500728c */ /* 0x000fd2000bf05300 */
[----:B------:R-:W-:Y:S05]  /*00e0*/  BRA.U !UP0, `(.L_x_1) ;  /* 0x0000000108147547 */ /* 0x000fea000b800000 */
[----:B------:R-:W1:Y:S01]  /*00f0*/  LDC.64 R2, c[0x0][0x888] ;  /* 0x00022200ff027b82 */ /* 0x000e620000000a00 */
[----:B------:R-:W1:Y:S02]  /*0100*/  LDCU.64 UR4, c[0x0][0x358] ;  /* 0x00006b00ff0477ac */ /* 0x000e640008000a00 */
[----:B-1----:R1:W5:Y:S01]  /*0110*/  LDG.E R39, desc[UR4][R2.64] ;  /* 0x0000000402277981 */ /* 0x002362000c1e1900 */
[----:B------:R-:W-:Y:S01]  /*0120*/  HFMA2 R79, -RZ, RZ, 0, 5.9604644775390625e-08 ;  /* 0x00000001ff4f7431 */ /* 0x000fe200000001ff */
[----:B------:R-:W-:Y:S05]  /*0130*/  BRA `(.L_x_0) ;  /* 0x00000000000c7947 */ /* 0x000fea0003800000 */
.L_x_1:
[----:B------:R-:W1:Y:S01]  /*0140*/  LDCU UR4, c[0x0][0x880] ;  /* 0x00011000ff0477ac */ /* 0x000e620008000800 */
[----:B------:R-:W-:Y:S01]  /*0150*/  HFMA2 R79, -RZ, RZ, 0, 5.9604644775390625e-08 ;  /* 0x00000001ff4f7431 */ /* 0x000fe200000001ff */
[----:B-1----:R-:W-:-:S07]  /*0160*/  MOV R39, UR4 ;  /* 0x0000000400277c02 */ /* 0x002fce0008000f00 */
.L_x_0:
[----:B------:R-:W2:Y:S02]  /*0170*/  LDCU.64 UR4, c[0x0][0x8b0] ;  /* 0x00011600ff0477ac */ /* 0x000ea40008000a00 */
[----:B--2---:R-:W-:-:S04]  /*0180*/  UISETP.NE.U32.AND UP0, UPT, UR4, URZ, UPT ;  /* 0x000000ff0400728c */ /* 0x004fc8000bf05070 */
[----:B------:R-:W-:-:S09]  /*0190*/  UISETP.NE.AND.EX UP0, UPT, UR5, URZ, UPT, UP0 ;  /* 0x000000ff0500728c */ /* 0x000fd2000bf05300 */
[----:B------:R-:W-:Y:S05]  /*01a0*/  BRA.U UP0, `(.L_x_2) ;  /* 0x0000000100287547 */ /* 0x000fea000b800000 */
[----:B------:R-:W2:Y:S02]  /*01b0*/  LDCU.64 UR4, c[0x0][0x8a8] ;  /* 0x00011500ff0477ac */ /* 0x000ea40008000a00 */
[----:B--2---:R-:W-:-:S04]  /*01c0*/  UISETP.NE.U32.AND UP0, UPT, UR4, URZ, UPT ;  /* 0x000000ff0400728c */ /* 0x004fc8000bf05070 */
[----:B------:R-:W-:-:S09]  /*01d0*/  UISETP.NE.AND.EX UP0, UPT, UR5, URZ, UPT, UP0 ;  /* 0x000000ff0500728c */ /* 0x000fd2000bf05300 */
[----:B------:R-:W-:Y:S05]  /*01e0*/  BRA.U !UP0, `(.L_x_3) ;  /* 0x0000000108107547 */ /* 0x000fea000b800000 */
[----:B-1----:R-:W1:Y:S01]  /*01f0*/  LDC.64 R2, c[0x0][0x8a8] ;  /* 0x00022a00ff027b82 */ /* 0x002e620000000a00 */
[----:B------:R-:W1:Y:S02]  /*0200*/  LDCU.64 UR4, c[0x0][0x358] ;  /* 0x00006b00ff0477ac */ /* 0x000e640008000a00 */
[----:B-1----:R2:W5:Y:S01]  /*0210*/  LDG.E R38, desc[UR4][R2.64] ;  /* 0x0000000402267981 */ /* 0x002562000c1e1900 */
[----:B------:R-:W-:Y:S05]  /*0220*/  BRA `(.L_x_2) ;  /* 0x0000000000087947 */ /* 0x000fea0003800000 */
.L_x_3:
[----:B------:R-:W2:Y:S02]  /*0230*/  LDCU UR4, c[0x0][0x8a0] ;  /* 0x00011400ff0477ac */ /* 0x000ea40008000800 */
[----:B--2---:R-:W-:Y:S02]  /*0240*/  MOV R38, UR4 ;  /* 0x0000000400267c02 */ /* 0x004fe40008000f00 */
.L_x_2:
[----:B------:R-:W-:Y:S01]  /*0250*/  IMAD.U32 R0, RZ, RZ, UR18 ;  /* 0x00000012ff007e24 */ /* 0x000fe2000f8e00ff */
[----:B------:R-:W-:Y:S04]  /*0260*/  BSSY.RECONVERGENT B0, `(.L_x_4) ;  /* 0x000000c000007945 */ /* 0x000fe80003800200 */
[C---:B------:R-:W-:Y:S02]  /*0270*/  ISETP.NE.OR P1, PT, R0.reuse, 0x1, !P3 ;  /* 0x000000010000780c */ /* 0x040fe40005f25670 */
[----:B------:R-:W-:-:S11]  /*0280*/  ISETP.NE.OR P0, PT, R0, 0x3, !P3 ;  /* 0x000000030000780c */ /* 0x000fd60005f05670 */
[----:B------:R-:W-:Y:S05]  /*0290*/  @P1 BRA `(.L_x_5) ;  /* 0x0000000000201947 */ /* 0x000fea0003800000 */
[----:B------:R-:W3:Y:S02]  /*02a0*/  LDCU.64 UR4, c[0x0][0x348] ;  /* 0x00006900ff0477ac */ /* 0x000ee40008000a00 */
[----:B---3--:R-:W-:Y:S02]  /*02b0*/  UIADD3 UR6, UP1, UPT, UR4, 0x80, URZ ;  /* 0x0000008004067890 */ /* 0x008fe4000ff3e0ff */
[----:B------:R-:W-:Y:S02]  /*02c0*/  UIADD3 UR4, UP0, UPT, UR4, 0x180, URZ ;  /* 0x0000018004047890 */ /* 0x000fe4000ff1e0ff */
[----:B------:R-:W-:Y:S02]  /*02d0*/  UIADD3.X UR7, UPT, UPT, URZ, UR5, URZ, UP1, !UPT ;  /* 0x00000005ff077290 */ /* 0x000fe40008ffe4ff */
[----:B------:R-:W-:-:S07]  /*02e0*/  UIADD3.X UR5, UPT, UPT, URZ, UR5, URZ, UP0, !UPT ;  /* 0x00000005ff057290 */ /* 0x000fce00087fe4ff */
[----:B------:R3:W-:Y:S02]  /*02f0*/  UTMACCTL.PF [UR6] ;  /* 0x00000000060079b9 */ /* 0x0007e40008040000 */
[----:B------:R3:W-:Y:S02]  /*0300*/  UTMACCTL.PF [UR4] ;  /* 0x00000000040079b9 */ /* 0x0007e40008040000 */
[----:B---3--:R-:W-:Y:S01]  /*0310*/  NOP ;  /* 0x0000000000007918 */ /* 0x008fe20000000000 */
.L_x_5:
[----:B------:R-:W-:Y:S05]  /*0320*/  BSYNC.RECONVERGENT B0 ;  /* 0x0000000000007941 */ /* 0x000fea0003800200 */
.L_x_4:
[----:B------:R-:W-:Y:S04]  /*0330*/  BSSY.RECONVERGENT B0, `(.L_x_6) ;  /* 0x000000a000007945 */ /* 0x000fe80003800200 */
        /* <DEDUP_REMOVED lines=9> */
.L_x_7:
[----:B------:R-:W-:Y:S05]  /*03d0*/  BSYNC.RECONVERGENT B0 ;  /* 0x0000000000007941 */ /* 0x000fea0003800200 */
.L_x_6:
[----:B------:R-:W3:Y:S01]  /*03e0*/  LDCU.64 UR4, c[0x0][0x888] ;  /* 0x00011100ff0477ac */ /* 0x000ee20008000a00 */
[----:B------:R-:W-:Y:S02]  /*03f0*/  UISETP.EQ.U32.AND UP2, UPT, UR8, URZ, UPT ;  /* 0x000000ff0800728c */ /* 0x000fe4000bf42070 */
[----:B------:R-:W-:Y:S02]  /*0400*/  UPLOP3.LUT UP3, UPT, UPT, UPT, UPT, 0x80, 0x8 ;  /* 0x000000000008789c */ /* 0x000fe40003f6f070 */
[----:B---3--:R-:W-:-:S04]  /*0410*/  UISETP.NE.U32.AND UP0, UPT, UR4, URZ, UPT ;  /* 0x000000ff0400728c */ /* 0x008fc8000bf05070 */
[----:B------:R-:W-:-:S04]  /*0420*/  UISETP.NE.AND.EX UP1, UPT, UR5, URZ, UPT, UP0 ;  /* 0x000000ff0500728c */ /* 0x000fc8000bf25300 */
[----:B------:R-:W-:-:S04]  /*0430*/  UISETP.EQ.OR.EX UP4, UPT, UR9, URZ, !UP1, UP2 ;  /* 0x000000ff0900728c */ /* 0x000fc8000cf82720 */
[----:B------:R-:W-:-:S05]  /*0440*/  UP2UR UR61, UPR, URZ, 0x10 ;  /* 0x00000010ff3d7883 */ /* 0x000fca0008000000 */
[----:B------:R-:W-:Y:S07]  /*0450*/  BRA.U !UP4, `(.L_x_8) ;  /* 0x000000010c207547 */ /* 0x000fee000b800000 */
[----:B------:R-:W-:Y:S01]  /*0460*/  UISETP.NE.U32.AND UP2, UPT, UR8, URZ, UPT ;  /* 0x000000ff0800728c */ /* 0x000fe2000bf45070 */
[----:B-----5:R-:W-:Y:S01]  /*0470*/  FSETP.NEU.AND P0, PT, R39, RZ, PT ;  /* 0x000000ff2700720b */ /* 0x020fe20003f0d000 */
[----:B------:R-:W-:Y:S02]  /*0480*/  USEL UR4, URZ, 0xffffffff, UP1 ;  /* 0xffffffffff047887 */ /* 0x000fe40008800000 */
[----:B------:R-:W-:-:S10]  /*0490*/  UISETP.NE.AND.EX UP2, UPT, UR9, URZ, UPT, UP2 ;  /* 0x000000ff0900728c */ /* 0x000fd4000bf45320 */
[----:B------:R-:W-:Y:S01]  /*04a0*/  VOTEU.ANY UP0, P0 ;  /* 0x0000000000ff7886 */ /* 0x000fe20000000100 */
[----:B------:R-:W-:-:S04]  /*04b0*/  @!UP2 USEL UR4, URZ, 0xffffffff, UP0 ;  /* 0xffffffffff04a887 */ /* 0x000fc80008000000 */
[----:B------:R-:W-:-:S04]  /*04c0*/  ULOP3.LUT UR4, UR4, 0x1, URZ, 0xc0, !UPT ;  /* 0x0000000104047892 */ /* 0x000fc8000f8ec0ff */
[----:B------:R-:W-:-:S11]  /*04d0*/  UISETP.NE.U32.AND UP3, UPT, UR4, 0x1, UPT ;  /* 0x000000010400788c */ /* 0x000fd6000bf65070 */
.L_x_8:
[----:B-12---:R-:W1:Y:S01]  /*04e0*/  SHFL.IDX PT, R2, R80, RZ, 0x1f ;  /* 0x00001fff50027589 */ /* 0x006e6200000e0000 */
[----:B------:R-:W-:Y:S01]  /*04f0*/  UISETP.NE.AND UP5, UPT, UR18, 0x2, UPT ;  /* 0x000000021200788c */ /* 0x000fe2000bfa5270 */
[----:B-1----:R-:W-:-:S13]  /*0500*/  ISETP.NE.AND P0, PT, R2, RZ, PT ;  /* 0x000000ff0200720c */ /* 0x002fda0003f05270 */
[----:B------:R-:W-:Y:S05]  /*0510*/  @P0 BRA `(.L_x_9) ;  /* 0x0000000000600947 */ /* 0x000fea0003800000 */
[----:B------:R-:W1:Y:S01]  /*0520*/  S2UR UR4, SR_CgaCtaId ;  /* 0x00000000000479c3 */ /* 0x000e620000008800 */
[----:B------:R-:W-:Y:S01]  /*0530*/  UMOV UR5, 0x400 ;  /* 0x0000040000057882 */ /* 0x000fe20000000000 */
[----:B------:R-:W-:Y:S01]  /*0540*/  UMOV UR8, 0x1 ;  /* 0x0000000100087882 */ /* 0x000fe20000000000 */
[----:B------:R-:W-:Y:S01]  /*0550*/  UMOV UR6, 0x2 ;  /* 0x0000000200067882 */ /* 0x000fe20000000000 */
[----:B------:R-:W-:-:S04]  /*0560*/  UIADD3 UR8, UPT, UPT, -UR8, 0x100000, URZ ;  /* 0x0010000008087890 */ /* 0x000fc8000fffe1ff */
[----:B------:R-:W-:Y:S02]  /*0570*/  USHF.L.U32 UR9, UR8, 0xb, URZ ;  /* 0x0000000b08097899 */ /* 0x000fe400080006ff */
[----:B------:R-:W-:Y:S02]  /*0580*/  USHF.L.U32 UR8, UR8, 0x1, URZ ;  /* 0x0000000108087899 */ /* 0x000fe400080006ff */
[----:B------:R-:W-:-:S04]  /*0590*/  UIADD3 UR6, UPT, UPT, -UR6, 0x100000, URZ ;  /* 0x0010000006067890 */ /* 0x000fc8000fffe1ff */
[----:B------:R-:W-:Y:S02]  /*05a0*/  USHF.L.U32 UR7, UR6, 0xb, URZ ;  /* 0x0000000b06077899 */ /* 0x000fe400080006ff */
[----:B------:R-:W-:Y:S01]  /*05b0*/  USHF.L.U32 UR6, UR6, 0x1, URZ ;  /* 0x0000000106067899 */ /* 0x000fe200080006ff */
[----:B------:R-:W-:Y:S01]  /*05c0*/  ELECT P0, URZ, PT ;  /* 0x0000000000ff782f */ /* 0x000fe20003800000 */
[----:B-1----:R-:W-:Y:S01]  /*05d0*/  ULEA UR4, UR4, UR5, 0x18 ;  /* 0x0000000504047291 */ /* 0x002fe2000f8ec0ff */
[----:B------:R-:W1:Y:S11]  /*05e0*/  FENCE.VIEW.ASYNC.S ;  /* 0x00000000000073c6 */ /* 0x000e760000000000 */
[----:B-1----:R1:W2:Y:S01]  /*05f0*/  SYNCS.EXCH.64 URZ, [UR4], UR8 ;  /* 0x0000000804ff75b2 */ /* 0x0022a20008000100 */
[----:B------:R1:W3:Y:S01]  /*0600*/  SYNCS.EXCH.64 URZ, [UR4+0x28], UR6 ;  /* 0x0000280604ff75b2 */ /* 0x0002e20008000100 */
[----:B------:R1:W4:Y:S01]  /*0610*/  SYNCS.EXCH.64 URZ, [UR4+0x8], UR8 ;  /* 0x0000080804ff75b2 */ /* 0x0003220008000100 */
[----:B------:R1:W1:Y:S01]  /*0620*/  SYNCS.EXCH.64 URZ, [UR4+0x30], UR6 ;  /* 0x0000300604ff75b2 */ /* 0x0002620008000100 */
[----:B------:R1:W1:Y:S01]  /*0630*/  SYNCS.EXCH.64 URZ, [UR4+0x10], UR8 ;  /* 0x0000100804ff75b2 */ /* 0x0002620008000100 */
[----:B------:R1:W1:Y:S01]  /*0640*/  SYNCS.EXCH.64 URZ, [UR4+0x38], UR6 ;  /* 0x0000380604ff75b2 */ /* 0x0002620008000100 */
[----:B------:R1:W1:Y:S01]  /*0650*/  SYNCS.EXCH.64 URZ, [UR4+0x18], UR8 ;  /* 0x0000180804ff75b2 */ /* 0x0002620008000100 */
[----:B------:R1:W1:Y:S01]  /*0660*/  SYNCS.EXCH.64 URZ, [UR4+0x40], UR6 ;  /* 0x0000400604ff75b2 */ /* 0x0002620008000100 */
[----:B------:R1:W1:Y:S01]  /*0670*/  SYNCS.EXCH.64 URZ, [UR4+0x20], UR8 ;  /* 0x0000200804ff75b2 */ /* 0x0002620008000100 */
[----:B------:R1:W1:Y:S01]  /*0680*/  SYNCS.EXCH.64 URZ, [UR4+0x48], UR6 ;  /* 0x0000480604ff75b2 */ /* 0x0002620008000100 */
[----:B------:R-:W-:Y:S01]  /*0690*/  NOP ;  /* 0x0000000000007918 */ /* 0x000fe20000000000 */
.L_x_9:
[----:B------:R-:W2:Y:S01]  /*06a0*/  SHFL.IDX PT, R2, R80, RZ, 0x1f ;  /* 0x00001fff50027589 */ /* 0x000ea200000e0000 */
[----:B------:R-:W-:Y:S01]  /*06b0*/  NOP ;  /* 0x0000000000007918 */ /* 0x000fe20000000000 */
[----:B--2---:R-:W-:-:S13]  /*06c0*/  ISETP.NE.AND P0, PT, R2, 0x1, PT ;  /* 0x000000010200780c */ /* 0x004fda0003f05270 */
[----:B------:R-:W-:Y:S05]  /*06d0*/  @P0 BRA `(.L_x_10) ;  /* 0x0000000000400947 */ /* 0x000fea0003800000 */
[----:B-1----:R-:W1:Y:S01]  /*06e0*/  S2UR UR4, SR_CgaCtaId ;  /* 0x00000000000479c3 */ /* 0x002e620000008800 */
        /* <DEDUP_REMOVED lines=12> */
[----:B-1----:R2:W1:Y:S01]  /*07b0*/  SYNCS.EXCH.64 URZ, [UR4+0x50], UR8 ;  /* 0x0000500804ff75b2 */ /* 0x0024620008000100 */
[----:B------:R2:W1:Y:S02]  /*07c0*/  SYNCS.EXCH.64 URZ, [UR4+0x58], UR6 ;  /* 0x0000580604ff75b2 */ /* 0x0004640008000100 */
[----:B--2---:R-:W-:Y:S01]  /*07d0*/  NOP ;  /* 0x0000000000007918 */ /* 0x004fe20000000000 */
.L_x_10:
[----:B------:R-:W2:Y:S01]  /*07e0*/  SHFL.IDX PT, R2, R80, RZ, 0x1f ;  /* 0x00001fff50027589 */ /* 0x000ea200000e0000 */
[----:B------:R-:W-:Y:S01]  /*07f0*/  NOP ;  /* 0x0000000000007918 */ /* 0x000fe20000000000 */
[----:B--2---:R-:W-:-:S13]  /*0800*/  ISETP.NE.AND P0, PT, R2, 0x3, PT ;  /* 0x000000030200780c */ /* 0x004fda0003f05270 */
[----:B------:R-:W-:Y:S05]  /*0810*/  @P0 BRA `(.L_x_11) ;  /* 0x0000000000300947 */ /* 0x000fea0003800000 */
[----:B-1----:R-:W1:Y:S01]  /*0820*/  S2UR UR4, SR_CgaCtaId ;  /* 0x00000000000479c3 */ /* 0x002e620000008800 */
[----:B------:R-:W-:Y:S01]  /*0830*/  UMOV UR6, 0x400 ;  /* 0x0000040000067882 */ /* 0x000fe20000000000 */
[----:B------:R-:W-:Y:S01]  /*0840*/  UMOV UR5, 0x20 ;  /* 0x0000002000057882 */ /* 0x000fe20000000000 */
[----:B------:R-:W-:Y:S01]  /*0850*/  ELECT P0, URZ, PT ;  /* 0x0000000000ff782f */ /* 0x000fe20003800000 */
[----:B-1----:R-:W-:Y:S02]  /*0860*/  ULEA UR6, UR4, UR6, 0x18 ;  /* 0x0000000604067291 */ /* 0x002fe4000f8ec0ff */
[----:B------:R-:W-:-:S04]  /*0870*/  UIADD3 UR4, UPT, UPT, -UR5, 0x100000, URZ ;  /* 0x0010000005047890 */ /* 0x000fc8000fffe1ff */
[----:B------:R-:W-:Y:S02]  /*0880*/  USHF.L.U32 UR5, UR4, 0xb, URZ ;  /* 0x0000000b04057899 */ /* 0x000fe400080006ff */
[----:B------:R-:W-:Y:S01]  /*0890*/  USHF.L.U32 UR4, UR4, 0x1, URZ ;  /* 0x0000000104047899 */ /* 0x000fe200080006ff */
[----:B------:R-:W1:Y:S11]  /*08a0*/  FENCE.VIEW.ASYNC.S ;  /* 0x00000000000073c6 */ /* 0x000e760000000000 */
[----:B-1----:R2:W1:Y:S01]  /*08b0*/  SYNCS.EXCH.64 URZ, [UR6+0x60], UR4 ;  /* 0x0000600406ff75b2 */ /* 0x0024620008000100 */
[----:B------:R2:W1:Y:S02]  /*08c0*/  SYNCS.EXCH.64 URZ, [UR6+0x68], UR4 ;  /* 0x0000680406ff75b2 */ /* 0x0004640008000100 */
[----:B--2---:R-:W-:Y:S01]  /*08d0*/  NOP ;  /* 0x0000000000007918 */ /* 0x004fe20000000000 */
.L_x_11:
[----:B------:R-:W2:Y:S01]  /*08e0*/  SHFL.IDX PT, R2, R80, RZ, 0x1f ;  /* 0x00001fff50027589 */ /* 0x000ea200000e0000 */
[----:B------:R-:W-:Y:S01]  /*08f0*/  NOP ;  /* 0x0000000000007918 */ /* 0x000fe20000000000 */
[----:B--2---:R-:W-:-:S13]  /*0900*/  ISETP.NE.AND P0, PT, R2, 0x4, PT ;  /* 0x000000040200780c */ /* 0x004fda0003f05270 */
[----:B------:R-:W-:Y:S05]  /*0910*/  @P0 BRA `(.L_x_12) ;  /* 0x00000000004c0947 */ /* 0x000fea0003800000 */
[----:B-1----:R-:W1:Y:S01]  /*0920*/  S2UR UR6, SR_CgaCtaId ;  /* 0x00000000000679c3 */ /* 0x002e620000008800 */
[----:B------:R-:W-:Y:S01]  /*0930*/  UMOV UR4, 0x1e0 ;  /* 0x000001e000047882 */ /* 0x000fe20000000000 */
[----:B------:R-:W-:Y:S01]  /*0940*/  UMOV UR5, 0x400 ;  /* 0x0000040000057882 */ /* 0x000fe20000000000 */
[----:B------:R-:W-:Y:S01]  /*0950*/  USEL UR4, UR4, 0x1a0, UP3 ;  /* 0x000001a004047887 */ /* 0x000fe20009800000 */
[----:B------:R-:W-:Y:S01]  /*0960*/  UMOV UR8, 0x1 ;  /* 0x0000000100087882 */ /* 0x000fe20000000000 */
[----:B------:R-:W-:Y:S01]  /*0970*/  ELECT P0, URZ, PT ;  /* 0x0000000000ff782f */ /* 0x000fe20003800000 */
[----:B------:R-:W-:-:S04]  /*0980*/  UIADD3 UR8, UPT, UPT, -UR8, 0x100000, URZ ;  /* 0x0010000008087890 */ /* 0x000fc8000fffe1ff */
[----:B------:R-:W-:Y:S02]  /*0990*/  USHF.L.U32 UR9, UR8, 0xb, URZ ;  /* 0x0000000b08097899 */ /* 0x000fe400080006ff */
[----:B------:R-:W-:Y:S02]  /*09a0*/  USHF.L.U32 UR8, UR8, 0x1, URZ ;  /* 0x0000000108087899 */ /* 0x000fe400080006ff */
[----:B-1----:R-:W-:Y:S02]  /*09b0*/  ULEA UR6, UR6, UR5, 0x18 ;  /* 0x0000000506067291 */ /* 0x002fe4000f8ec0ff */
[----:B------:R-:W-:-:S04]  /*09c0*/  UIADD3 UR4, UPT, UPT, -UR4, 0x100000, URZ ;  /* 0x0010000004047890 */ /* 0x000fc8000fffe1ff */
[----:B------:R-:W-:Y:S02]  /*09d0*/  USHF.L.U32 UR5, UR4, 0xb, URZ ;  /* 0x0000000b04057899 */ /* 0x000fe400080006ff */
[----:B------:R-:W-:Y:S01]  /*09e0*/  USHF.L.U32 UR4, UR4, 0x1, URZ ;  /* 0x0000000104047899 */ /* 0x000fe200080006ff */
[----:B------:R-:W1:Y:S03]  /*09f0*/  FENCE.VIEW.ASYNC.S ;  /* 0x00000000000073c6 */ /* 0x000e660000000000 */
[----:B-1----:R2:W1:Y:S08]  /*0a00*/  SYNCS.EXCH.64 URZ, [UR6+0x70], UR8 ;  /* 0x0000700806ff75b2 */ /* 0x0024700008000100 */
[----:B------:R2:W1:Y:S01]  /*0a10*/  SYNCS.EXCH.64 URZ, [UR6+0x80], UR4 ;  /* 0x0000800406ff75b2 */ /* 0x0004620008000100 */
[----:B------:R2:W1:Y:S01]  /*0a20*/  SYNCS.EXCH.64 URZ, [UR6+0x78], UR8 ;  /* 0x0000780806ff75b2 */ /* 0x0004620008000100 */
[----:B------:R2:W1:Y:S02]  /*0a30*/  SYNCS.EXCH.64 URZ, [UR6+0x88], UR4 ;  /* 0x0000880406ff75b2 */ /* 0x0004640008000100 */
[----:B--2---:R-:W-:Y:S01]  /*0a40*/  NOP ;  /* 0x0000000000007918 */ /* 0x004fe20000000000 */
.L_x_12:
        /* <DEDUP_REMOVED lines=18> */
[----:B------:R2:W1:Y:S01]  /*0b70*/  SYNCS.EXCH.64 URZ, [UR4+0xb0], UR6 ;  /* 0x0000b00604ff75b2 */ /* 0x0004620008000100 */
[----:B------:R2:W1:Y:S01]  /*0b80*/  SYNCS.EXCH.64 URZ, [UR4+0x98], UR8 ;  /* 0x0000980804ff75b2 */ /* 0x0004620008000100 */
[----:B------:R2:W1:Y:S01]  /*0b90*/  SYNCS.EXCH.64 URZ, [UR4+0xb8], UR6 ;  /* 0x0000b80604ff75b2 */ /* 0x0004620008000100 */
[----:B------:R2:W1:Y:S01]  /*0ba0*/  SYNCS.EXCH.64 URZ, [UR4+0xa0], UR8 ;  /* 0x0000a00804ff75b2 */ /* 0x0004620008000100 */
[----:B------:R2:W1:Y:S01]  /*0bb0*/  SYNCS.EXCH.64 URZ, [UR4+0xc0], UR6 ;  /* 0x0000c00604ff75b2 */ /* 0x0004620008000100 */
[----:B------:R2:W1:Y:S01]  /*0bc0*/  SYNCS.EXCH.64 URZ, [UR4+0xa8], UR8 ;  /* 0x0000a80804ff75b2 */ /* 0x0004620008000100 */
[----:B------:R2:W1:Y:S02]  /*0bd0*/  SYNCS.EXCH.64 URZ, [UR4+0xc8], UR6 ;  /* 0x0000c80604ff75b2 */ /* 0x0004640008000100 */
[----:B--2---:R-:W-:Y:S01]  /*0be0*/  NOP ;  /* 0x0000000000007918 */ /* 0x004fe20000000000 */
.L_x_13:
[----:B------:R-:W2:Y:S01]  /*0bf0*/  SHFL.IDX PT, R2, R80, RZ, 0x1f ;  /* 0x00001fff50027589 */ /* 0x000ea200000e0000 */
[----:B------:R-:W1:Y:S01]  /*0c00*/  S2UR UR48, SR_CgaCtaId ;  /* 0x00000000003079c3 */ /* 0x000e620000008800 */
[----:B------:R-:W-:Y:S01]  /*0c10*/  NOP ;  /* 0x0000000000007918 */ /* 0x000fe20000000000 */
[----:B--2---:R-:W-:-:S13]  /*0c20*/  ISETP.NE.AND P0, PT, R2, 0x3, PT ;  /* 0x000000030200780c */ /* 0x004fda0003f05270 */
[----:B-1----:R-:W-:Y:S05]  /*0c30*/  @P0 BRA `(.L_x_14) ;  /* 0x0000000000340947 */ /* 0x002fea0003800000 */
[----:B------:R-:W-:Y:S01]  /*0c40*/  UMOV UR4, 0x400 ;  /* 0x0000040000047882 */ /* 0x000fe20000000000 */
[----:B------:R-:W-:Y:S01]  /*0c50*/  UMOV UR6, 0x20 ;  /* 0x0000002000067882 */ /* 0x000fe20000000000 */
[----:B------:R-:W-:Y:S02]  /*0c60*/  ULEA UR4, UR48, UR4, 0x18 ;  /* 0x0000000430047291 */ /* 0x000fe4000f8ec0ff */
[----:B------:R-:W-:-:S04]  /*0c70*/  UIADD3 UR6, UPT, UPT, -UR6, 0x100000, URZ ;  /* 0x0010000006067890 */ /* 0x000fc8000fffe1ff */
[----:B------:R-:W-:Y:S02]  /*0c80*/  USHF.L.U32 UR7, UR6, 0xb, URZ ;  /* 0x0000000b06077899 */ /* 0x000fe400080006ff */
[----:B------:R-:W-:Y:S01]  /*0c90*/  USHF.L.U32 UR6, UR6, 0x1, URZ ;  /* 0x0000000106067899 */ /* 0x000fe200080006ff */
[----:B------:R-:W-:Y:S01]  /*0ca0*/  ELECT P0, URZ, PT ;  /* 0x0000000000ff782f */ /* 0x000fe20003800000 */
[----:B------:R-:W1:Y:S10]  /*0cb0*/  FENCE.VIEW.ASYNC.S ;  /* 0x00000000000073c6 */ /* 0x000e740000000000 */
[----:B-1----:R1:W2:Y:S01]  /*0cc0*/  SYNCS.EXCH.64 URZ, [UR4+0xd0], UR6 ;  /* 0x0000d00604ff75b2 */ /* 0x0022a20008000100 */
[----:B------:R1:W1:Y:S01]  /*0cd0*/  SYNCS.EXCH.64 URZ, [UR4+0xe0], UR6 ;  /* 0x0000e00604ff75b2 */ /* 0x0002620008000100 */
[----:B------:R1:W1:Y:S01]  /*0ce0*/  SYNCS.EXCH.64 URZ, [UR4+0xd8], UR6 ;  /* 0x0000d80604ff75b2 */ /* 0x0002620008000100 */
[----:B------:R1:W1:Y:S01]  /*0cf0*/  SYNCS.EXCH.64 URZ, [UR4+0xe8], UR6 ;  /* 0x0000e80604ff75b2 */ /* 0x0002620008000100 */
[----:B------:R-:W-:Y:S01]  /*0d00*/  NOP ;  /* 0x0000000000007918 */ /* 0x000fe20000000000 */
.L_x_14:
[----:B-1----:R-:W1:Y:S01]  /*0d10*/  LDCU UR4, c[0x0][0x36c] ;  /* 0x00006d80ff0477ac */ /* 0x002e620008000800 */
[----:B------:R-:W-:Y:S01]  /*0d20*/  ISETP.NE.OR P3, PT, R0, 0x2, !P3 ;  /* 0x000000020000780c */ /* 0x000fe20005f65670 */
[----:B------:R-:W-:Y:S01]  /*0d30*/  NOP ;  /* 0x0000000000007918 */ /* 0x000fe20000000000 */
[----:B------:R-:W-:Y:S01]  /*0d40*/  LOP3.LUT R0, R76, 0x1f, RZ, 0xc0, !PT ;  /* 0x0000001f4c007812 */ /* 0x000fe200078ec0ff */
[----:B------:R-:W-:Y:S02]  /*0d50*/  UISETP.NE.AND UP4, UPT, UR18, URZ, UPT ;  /* 0x000000ff1200728c */ /* 0x000fe4000bf85270 */
[----:B-1----:R-:W-:-:S09]  /*0d60*/  UISETP.EQ.U32.AND UP6, UPT, UR4, 0x1, UPT ;  /* 0x000000010400788c */ /* 0x002fd2000bfc2070 */
[----:B------:R-:W-:Y:S05]  /*0d70*/  BRA.U !UP6, `(.L_x_15) ;  /* 0x000000010e087547 */ /* 0x000fea000b800000 */
[----:B--234-:R-:W-:Y:S01]  /*0d80*/  UCGABAR_ARV ;  /* 0x00000000000079c7 */ /* 0x01cfe20008000000 */
[----:B------:R-:W-:Y:S05]  /*0d90*/  BRA `(.L_x_16) ;  /* 0x0000000000047947 */ /* 0x000fea0003800000 */
.L_x_15:
[----:B--234-:R-:W-:Y:S01]  /*0da0*/  NOP ;  /* 0x0000000000007918 */ /* 0x01cfe20000000000 */
.L_x_16:
[----:B------:R-:W1:Y:S01]  /*0db0*/  S2UR UR46, SR_CTAID.X ;  /* 0x00000000002e79c3 */ /* 0x000e620000002500 */
[----:B------:R-:W-:-:S05]  /*0dc0*/  CS2R.32 R3, SR_CgaSize ;  /* 0x0000000000037805 */ /* 0x000fca0000008a00 */
[----:B------:R-:W-:-:S05]  /*0dd0*/  IMAD R3, R3, -0xa0, RZ ;  /* 0xffffff6003037824 */ /* 0x000fca00078e02ff */
[----:B------:R-:W-:-:S14]  /*0de0*/  R2UR UR5, R3 ;  /* 0x00000000030572ca */ /* 0x000fdc00000e0000 */
[----:B------:R-:W2:Y:S01]  /*0df0*/  LDCU UR5, c[0x0][UR5+0x2b0] ;  /* 0x00005600050577ac */ /* 0x000ea20008000800 */
[----:B------:R-:W-:-:S05]  /*0e00*/  CS2R.32 R3, SR_CgaSize ;  /* 0x0000000000037805 */ /* 0x000fca0000008a00 */
[----:B------:R-:W-:-:S05]  /*0e10*/  IMAD R3, R3, -0xa0, RZ ;  /* 0xffffff6003037824 */ /* 0x000fca00078e02ff */
[----:B------:R-:W-:-:S14]  /*0e20*/  R2UR UR4, R3 ;  /* 0x00000000030472ca */ /* 0x000fdc00000e0000 */
[----:B------:R-:W3:Y:S01]  /*0e30*/  LDCU UR4, c[0x0][UR4+0x2b4] ;  /* 0x00005680040477ac */ /* 0x000ee20008000800 */
[----:B------:R-:W4:Y:S01]  /*0e40*/  S2UR UR45, SR_CTAID.Y ;  /* 0x00000000002d79c3 */ /* 0x000f220000002600 */
[----:B------:R-:W-:-:S05]  /*0e50*/  CS2R.32 R3, SR_CgaSize ;  /* 0x0000000000037805 */ /* 0x000fca0000008a00 */
[----:B------:R-:W-:-:S05]  /*0e60*/  IMAD R3, R3, -0xa0, RZ ;  /* 0xffffff6003037824 */ /* 0x000fca00078e02ff */
[----:B------:R-:W-:-:S14]  /*0e70*/  R2UR UR60, R3 ;  /* 0x00000000033c72ca */ /* 0x000fdc00000e0000 */
[----:B------:R-:W3:Y:S01]  /*0e80*/  LDCU UR60, c[0x0][UR60+0x2a0] ;  /* 0x000054003c3c77ac */ /* 0x000ee20008000800 */
[----:B------:R-:W-:-:S05]  /*0e90*/  CS2R.32 R3, SR_CgaSize ;  /* 0x0000000000037805 */ /* 0x000fca0000008a00 */
[----:B------:R-:W-:-:S05]  /*0ea0*/  IMAD R3, R3, -0xa0, RZ ;  /* 0xffffff6003037824 */ /* 0x000fca00078e02ff */
[----:B------:R-:W-:-:S14]  /*0eb0*/  R2UR UR57, R3 ;  /* 0x00000000033972ca */ /* 0x000fdc00000e0000 */
[----:B------:R-:W3:Y:S01]  /*0ec0*/  LDCU UR57, c[0x0][UR57+0x2a4] ;  /* 0x00005480393977ac */ /* 0x000ee20008000800 */
[----:B------:R-:W-:Y:S01]  /*0ed0*/  USHF.L.U32 UR24, UR48, 0xc, URZ ;  /* 0x0000000c30187899 */ /* 0x000fe200080006ff */
[----:B------:R-:W3:Y:S01]  /*0ee0*/  LDCU UR19, c[0x0][0xb24] ;  /* 0x00016480ff1377ac */ /* 0x000ee20008000800 */
[----:B------:R-:W3:Y:S01]  /*0ef0*/  LDCU UR42, c[0x0][0xb24] ;  /* 0x00016480ff2a77ac */ /* 0x000ee20008000800 */
[----:B-1----:R-:W-:Y:S01]  /*0f00*/  I2FP.F32.U32 R3, UR46 ;  /* 0x0000002e00037c45 */ /* 0x002fe20008201000 */
[----:B------:R-:W1:Y:S04]  /*0f10*/  LDCU UR22, c[0x0][0xb30] ;  /* 0x00016600ff1677ac */ /* 0x000e680008000800 */
[----:B--2---:R-:W-:Y:S01]  /*0f20*/  FMUL R3, R3, UR5 ;  /* 0x0000000503037c20 */ /* 0x004fe20008400000 */
[----:B------:R-:W-:Y:S01]  /*0f30*/  ULOP3.LUT UR24, UR24, 0x1000, URZ, 0xc0, !UPT ;  /* 0x0000100018187892 */ /* 0x000fe2000f8ec0ff */
[----:B----4-:R-:W-:-:S04]  /*0f40*/  I2FP.F32.U32 R2, UR45 ;  /* 0x0000002d00027c45 */ /* 0x010fc80008201000 */
[----:B------:R-:W2:Y:S01]  /*0f50*/  F2I.U32.TRUNC.NTZ R3, R3 ;  /* 0x0000000300037305 */ /* 0x000ea2000020f000 */
[----:B---3--:R-:W-:-:S07]  /*0f60*/  FMUL R2, R2, UR4 ;  /* 0x0000000402027c20 */ /* 0x008fce0008400000 */
[----:B------:R-:W3:Y:S01]  /*0f70*/  F2I.U32.TRUNC.NTZ R2, R2 ;  /* 0x0000000200027305 */ /* 0x000ee2000020f000 */
[----:B--2---:R-:W-:Y:S02]  /*0f80*/  R2UR UR5, R3 ;  /* 0x00000000030572ca */ /* 0x004fe400000e0000 */
[----:B---3--:R-:W-:Y:S02]  /*0f90*/  R2UR UR4, R2 ;  /* 0x00000000020472ca */ /* 0x008fe400000e0000 */
[----:B------:R-:W-:-:S09]  /*0fa0*/  PRMT R2, RZ, 0x7610, R2 ;  /* 0x00007610ff027816 */ /* 0x000fd20000000002 */
[----:B------:R-:W-:-:S04]  /*0fb0*/  UIADD3 UR5, UPT, UPT, -UR5, URZ, URZ ;  /* 0x000000ff05057290 */ /* 0x000fc8000fffe1ff */
[----:B------:R-:W-:Y:S02]  /*0fc0*/  UIMAD UR60, UR60, UR5, UR46 ;  /* 0x000000053c3c72a4 */ /* 0x000fe4000f8e022e */
[----:B------:R-:W-:-:S04]  /*0fd0*/  UIADD3 UR4, UPT, UPT, -UR4, URZ, URZ ;  /* 0x000000ff04047290 */ /* 0x000fc8000fffe1ff */
[----:B------:R-:W-:Y:S01]  /*0fe0*/  UIMAD UR57, UR57, UR4, UR45 ;  /* 0x00000004393972a4 */ /* 0x000fe2000f8e022d */
[----:B-1----:R-:W-:Y:S11]  /*0ff0*/  BRA.U UP4, `(.L_x_17) ;  /* 0x0000000104247547 */ /* 0x002ff6000b800000 */
[----:B------:R-:W-:-:S04]  /*1000*/  UISETP.NE.AND UP0, UPT, UR57, URZ, UPT ;  /* 0x000000ff3900728c */ /* 0x000fc8000bf05270 */
[----:B------:R-:W-:-:S04]  /*1010*/  UISETP.EQ.OR UP0, UPT, UR60, URZ, !UP0 ;  /* 0x000000ff3c00728c */ /* 0x000fc8000c702670 */
[----:B------:R-:W-:Y:S02]  /*1020*/  USEL UR5, URZ, 0x1, !UP0 ;  /* 0x00000001ff057887 */ /* 0x000fe4000c000000 */
[----:B------:R-:W-:-:S04]  /*1030*/  UISETP.NE.AND UP0, UPT, UR57, URZ, UPT ;  /* 0x000000ff3900728c */ /* 0x000fc8000bf05270 */
[----:B------:R-:W-:Y:S02]  /*1040*/  USEL UR4, URZ, 0x2, UP0 ;  /* 0x00000002ff047887 */ /* 0x000fe40008000000 */
[----:B------:R-:W-:-:S04]  /*1050*/  UISETP.NE.AND UP0, UPT, UR60, 0x1, UPT ;  /* 0x000000013c00788c */ /* 0x000fc8000bf05270 */
[----:B------:R-:W-:-:S04]  /*1060*/  USEL UR4, UR4, 0x2, UP0 ;  /* 0x0000000204047887 */ /* 0x000fc80008000000 */
[----:B------:R-:W-:-:S06]  /*1070*/  UIADD3 UR4, UPT, UPT, UR5, UR4, URZ ;  /* 0x0000000405047290 */ /* 0x000fcc000fffe0ff */
[----:B------:R-:W-:-:S07]  /*1080*/  MOV R2, UR4 ;  /* 0x0000000400027c02 */ /* 0x000fce0008000f00 */
.L_x_17:
[----:B------:R-:W1:Y:S01]  /*1090*/  S2UR UR36, SR_CTAID.Z ;  /* 0x00000000002479c3 */ /* 0x000e620000002700 */
[----:B------:R-:W-:-:S09]  /*10a0*/  UISETP.GE.AND UP0, UPT, UR19, 0x1, UPT ;  /* 0x000000011300788c */ /* 0x000fd2000bf06270 */
[----:B------:R-:W-:Y:S05]  /*10b0*/  BRA.U !UP0, `(.L_x_18) ;  /* 0x0000000108d07547 */ /* 0x000fea000b800000 */
[----:B------:R-:W2:Y:S01]  /*10c0*/  LDCU UR20, c[0x0][0xb0c] ;  /* 0x00016180ff1477ac */ /* 0x000ea20008000800 */
[----:B------:R-:W3:Y:S01]  /*10d0*/  LDCU.128 UR12, c[0x0][0xb10] ;  /* 0x00016200ff0c77ac */ /* 0x000ee20008000c00 */
[----:B------:R-:W4:Y:S01]  /*10e0*/  LDCU UR6, c[0x0][0x370] ;  /* 0x00006e00ff0677ac */ /* 0x000f220008000800 */
[----:B------:R-:W1:Y:S01]  /*10f0*/  LDCU UR7, c[0x0][0x374] ;  /* 0x00006e80ff0777ac */ /* 0x000e620008000800 */
[----:B------:R-:W1:Y:S01]  /*1100*/  LDCU UR21, c[0x0][0xb20] ;  /* 0x00016400ff1577ac */ /* 0x000e620008000800 */
[----:B--2---:R-:W-:Y:S02]  /*1110*/  UISETP.NE.AND UP0, UPT, UR20, 0x1, UPT ;  /* 0x000000011400788c */ /* 0x004fe4000bf05270 */
[----:B---3--:R-:W-:Y:S01]  /*1120*/  UIMAD.WIDE.U32 UR4, UR46, UR12, URZ ;  /* 0x0000000c2e0472a5 */ /* 0x008fe2000f8e00ff */
[----:B------:R-:W2:Y:S01]  /*1130*/  LDCU.64 UR8, c[0x0][0xb28] ;  /* 0x00016500ff0877ac */ /* 0x000ea20008000a00 */
[----:B----4-:R-:W-:Y:S02]  /*1140*/  UIMAD.WIDE.U32 UR10, UR6, UR12, URZ ;  /* 0x0000000c060a72a5 */ /* 0x010fe4000f8e00ff */
[----:B------:R-:W-:-:S02]  /*1150*/  USHF.R.U32.HI UR5, URZ, UR13, UR5 ;  /* 0x0000000dff057299 */ /* 0x000fc40008011605 */
[----:B------:R-:W-:Y:S02]  /*1160*/  UISETP.NE.AND UP2, UPT, UR19, 0x1, UPT ;  /* 0x000000011300788c */ /* 0x000fe4000bf45270 */
[----:B------:R-:W-:Y:S01]  /*1170*/  USEL UR5, UR46, UR5, !UP0 ;  /* 0x000000052e057287 */ /* 0x000fe2000c000000 */
[----:B------:R-:W-:Y:S01]  /*1180*/  UMOV UR10, UR11 ;  /* 0x0000000b000a7c82 */ /* 0x000fe20008000000 */
[----:B------:R-:W-:Y:S02]  /*1190*/  UIMAD.WIDE.U32 UR16, UR45, UR15, URZ ;  /* 0x0000000f2d1072a5 */ /* 0x000fe4000f8e00ff */
[----:B------:R-:W-:Y:S02]  /*11a0*/  @UP0 USHF.R.U32.HI UR6, URZ, UR13, UR10 ;  /* 0x0000000dff060299 */ /* 0x000fe4000801160a */
[----:B------:R-:W-:Y:S02]  /*11b0*/  UISETP.NE.AND UP0, UPT, UR14, 0x1, UPT ;  /* 0x000000010e00788c */ /* 0x000fe4000bf05270 */
[----:B-1----:R-:W-:-:S02]  /*11c0*/  UIMAD.WIDE.U32 UR10, UR7, UR15, URZ ;  /* 0x0000000f070a72a5 */ /* 0x002fc4000f8e00ff */
[----:B--2---:R-:W-:Y:S01]  /*11d0*/  UIMAD.WIDE.U32 UR12, UR6, UR8, URZ ;  /* 0x00000008060c72a5 */ /* 0x004fe2000f8e00ff */
[----:B------:R-:W-:Y:S02]  /*11e0*/  UMOV UR4, UR17 ;  /* 0x0000001100047c82 */ /* 0x000fe40008000000 */
[----:B------:R-:W-:Y:S02]  /*11f0*/  USHF.R.U32.HI UR4, URZ, UR21, UR4 ;  /* 0x00000015ff047299 */ /* 0x000fe40008011604 */
[----:B------:R-:W-:Y:S02]  /*1200*/  UMOV UR10, UR11 ;  /* 0x0000000b000a7c82 */ /* 0x000fe40008000000 */
[----:B------:R-:W-:Y:S01]  /*1210*/  UMOV UR12, UR13 ;  /* 0x0000000d000c7c82 */ /* 0x000fe20008000000 */
[----:B------:R-:W-:Y:S02]  /*1220*/  @UP0 USHF.R.U32.HI UR7, URZ, UR21, UR10 ;  /* 0x00000015ff070299 */ /* 0x000fe4000801160a */
[----:B------:R-:W-:-:S02]  /*1230*/  USEL UR4, UR45, UR4, !UP0 ;  /* 0x000000042d047287 */ /* 0x000fc4000c000000 */
[----:B------:R-:W-:Y:S02]  /*1240*/  UIMAD.WIDE.U32 UR10, UR7, UR8, URZ ;  /* 0x00000008070a72a5 */ /* 0x000fe4000f8e00ff */
[----:B------:R-:W-:Y:S02]  /*1250*/  @UP2 USHF.R.U32.HI UR6, URZ, UR9, UR12 ;  /* 0x00000009ff062299 */ /* 0x000fe4000801160c */
[----:B------:R-:W-:-:S03]  /*1260*/  UIMAD.WIDE.U32 UR12, UR4, UR8, URZ ;  /* 0x00000008040c72a5 */ /* 0x000fc6000f8e00ff */
[----:B------:R-:W-:Y:S02]  /*1270*/  UMOV UR10, UR11 ;  /* 0x0000000b000a7c82 */ /* 0x000fe40008000000 */
[----:B------:R-:W-:Y:S02]  /*1280*/  @UP2 USHF.R.U32.HI UR7, URZ, UR9, UR10 ;  /* 0x00000009ff072299 */ /* 0x000fe4000801160a */
[----:B------:R-:W-:Y:S02]  /*1290*/  UIMAD UR10, UR6, UR19, URZ ;  /* 0x00000013060a72a4 */ /* 0x000fe4000f8e02ff */
[----:B------:R-:W-:-:S04]  /*12a0*/  UIMAD UR7, UR7, UR19, URZ ;  /* 0x00000013070772a4 */ /* 0x000fc8000f8e02ff */
[----:B------:R-:W-:-:S03]  /*12b0*/  UISETP.GE.AND UP0, UPT, UR4, UR7, UPT ;  /* 0x000000070400728c */ /* 0x000fc6000bf06270 */
[----:B------:R-:W-:Y:S01]  /*12c0*/  UMOV UR7, UR13 ;  /* 0x0000000d00077c82 */ /* 0x000fe20008000000 */
[----:B------:R-:W-:Y:S02]  /*12d0*/  UISETP.GE.OR UP0, UPT, UR5, UR10, UP0 ;  /* 0x0000000a0500728c */ /* 0x000fe40008706670 */
[----:B------:R-:W-:Y:S02]  /*12e0*/  UIMAD.WIDE.U32 UR10, UR5, UR8, URZ ;  /* 0x00000008050a72a5 */ /* 0x000fe4000f8e00ff */
[----:B------:R-:W-:Y:S02]  /*12f0*/  USHF.R.U32.HI UR7, URZ, UR9, UR7 ;  /* 0x00000009ff077299 */ /* 0x000fe40008011607 */
[----:B------:R-:W-:Y:S02]  /*1300*/  UIADD3 UR10, UPT, UPT, -UR4, URZ, URZ ;  /* 0x000000ff040a7290 */ /* 0x000fe4000fffe1ff */
[----:B------:R-:W-:Y:S02]  /*1310*/  USEL UR7, UR4, UR7, !UP2 ;  /* 0x0000000704077287 */ /* 0x000fe4000d000000 */
[----:B------:R-:W-:Y:S01]  /*1320*/  UIMAD UR10, UR14, UR10, UR45 ;  /* 0x0000000a0e0a72a4 */ /* 0x000fe2000f8e022d */
[----:B------:R-:W-:Y:S01]  /*1330*/  @!UP0 UMOV UR8, UR11 ;  /* 0x0000000b00088c82 */ /* 0x000fe20008000000 */
[----:B------:R-:W-:-:S02]  /*1340*/  UIADD3 UR11, UPT, UPT, -UR5, URZ, URZ ;  /* 0x000000ff050b7290 */ /* 0x000fc4000fffe1ff */
[----:B------:R-:W-:Y:S02]  /*1350*/  @!UP0 USHF.R.U32.HI UR8, URZ, UR9, UR8 ;  /* 0x00000009ff088299 */ /* 0x000fe40008011608 */
[----:B------:R-:W-:Y:S02]  /*1360*/  UIADD3 UR9, UPT, UPT, -UR7, URZ, URZ ;  /* 0x000000ff07097290 */ /* 0x000fe4000fffe1ff */
[----:B------:R-:W-:Y:S02]  /*1370*/  @!UP0 USEL UR8, UR5, UR8, !UP2 ;  /* 0x0000000805088287 */ /* 0x000fe4000d000000 */
[----:B------:R-:W-:Y:S02]  /*1380*/  UIMAD UR9, UR19, UR9, UR4 ;  /* 0x00000009130972a4 */ /* 0x000fe4000f8e0204 */
[----:B------:R-:W-:Y:S02]  /*1390*/  @!UP0 UIADD3 UR7, UPT, UPT, UR7, -UR8, URZ ;  /* 0x8000000807078290 */ /* 0x000fe4000fffe0ff */
[----:B------:R-:W-:-:S02]  /*13a0*/  @!UP0 UIMAD UR6, UR9, UR6, UR8 ;  /* 0x00000006090682a4 */ /* 0x000fc4000f8e0208 */
[----:B------:R-:W-:Y:S02]  /*13b0*/  @!UP0 UIMAD UR4, UR7, UR19, UR5 ;  /* 0x00000013070482a4 */ /* 0x000fe4000f8e0205 */
[----:B------:R-:W-:Y:S02]  /*13c0*/  UIMAD UR46, UR20, UR11, UR46 ;  /* 0x0000000b142e72a4 */ /* 0x000fe4000f8e022e */
[----:B------:R-:W-:Y:S01]  /*13d0*/  UIMAD UR45, UR4, UR14, UR10 ;  /* 0x0000000e042d72a4 */ /* 0x000fe2000f8e020a */
[----:B------:R-:W-:Y:S02]  /*13e0*/  @!UP0 UMOV UR5, UR6 ;  /* 0x0000000600058c82 */ /* 0x000fe40008000000 */
[----:B------:R-:W-:-:S12]  /*13f0*/  UIMAD UR46, UR5, UR20, UR46 ;  /* 0x00000014052e72a4 */ /* 0x000fd8000f8e022e */
.L_x_18:
[----:B------:R-:W-:-:S09]  /*1400*/  UISETP.NE.AND UP0, UPT, UR22, 0x1, UPT ;  /* 0x000000011600788c */ /* 0x000fd2000bf05270 */
[----:B------:R-:W-:Y:S05]  /*1410*/  BRA.U UP0, `(.L_x_19) ;  /* 0x0000000100407547 */ /* 0x000fea000b800000 */
[----:B------:R-:W2:Y:S01]  /*1420*/  LDCU.128 UR8, c[0x0][0xb10] ;  /* 0x00016200ff0877ac */ /* 0x000ea20008000c00 */
[----:B------:R-:W3:Y:S01]  /*1430*/  LDCU UR12, c[0x0][0xb0c] ;  /* 0x00016180ff0c77ac */ /* 0x000ee20008000800 */
[----:B------:R-:W4:Y:S01]  /*1440*/  LDCU UR13, c[0x0][0xb20] ;  /* 0x00016400ff0d77ac */ /* 0x000f220008000800 */
[----:B--2---:R-:W-:Y:S02]  /*1450*/  UIMAD.WIDE.U32 UR4, UR46, UR8, URZ ;  /* 0x000000082e0472a5 */ /* 0x004fe4000f8e00ff */
[----:B------:R-:W-:Y:S02]  /*1460*/  UIMAD.WIDE.U32 UR6, UR45, UR11, URZ ;  /* 0x0000000b2d0672a5 */ /* 0x000fe4000f8e00ff */
[----:B---3--:R-:W-:Y:S02]  /*1470*/  UISETP.NE.AND UP0, UPT, UR12, 0x1, UPT ;  /* 0x000000010c00788c */ /* 0x008fe4000bf05270 */
[----:B------:R-:W-:-:S03]  /*1480*/  USHF.R.U32.HI UR5, URZ, UR9, UR5 ;  /* 0x00000009ff057299 */ /* 0x000fc60008011605 */
[----:B------:R-:W-:Y:S01]  /*1490*/  UMOV UR4, UR7 ;  /* 0x0000000700047c82 */ /* 0x000fe20008000000 */
[----:B------:R-:W-:Y:S02]  /*14a0*/  USEL UR5, UR46, UR5, !UP0 ;  /* 0x000000052e057287 */ /* 0x000fe4000c000000 */
[----:B------:R-:W-:Y:S02]  /*14b0*/  UISETP.NE.AND UP0, UPT, UR10, 0x1, UPT ;  /* 0x000000010a00788c */ /* 0x000fe4000bf05270 */
[----:B----4-:R-:W-:-:S04]  /*14c0*/  USHF.R.U32.HI UR4, URZ, UR13, UR4 ;  /* 0x0000000dff047299 */ /* 0x010fc80008011604 */
[----:B------:R-:W-:-:S04]  /*14d0*/  USEL UR4, UR45, UR4, !UP0 ;  /* 0x000000042d047287 */ /* 0x000fc8000c000000 */
[----:B------:R-:W-:Y:S02]  /*14e0*/  UIADD3 UR6, UPT, UPT, UR5, -UR4, URZ ;  /* 0x8000000405067290 */ /* 0x000fe4000fffe0ff */
[----:B------:R-:W-:Y:S02]  /*14f0*/  UIADD3 UR4, UPT, UPT, -UR5, UR4, URZ ;  /* 0x0000000405047290 */ /* 0x000fe4000fffe1ff */
[----:B------:R-:W-:Y:S02]  /*1500*/  UIMAD UR45, UR6, UR10, UR45 ;  /* 0x0000000a062d72a4 */ /* 0x000fe4000f8e022d */
[----:B------:R-:W-:-:S12]  /*1510*/  UIMAD UR46, UR4, UR12, UR46 ;  /* 0x0000000c042e72a4 */ /* 0x000fd8000f8e022e */
.L_x_19:
[----:B------:R-:W-:Y:S01]  /*1520*/  UISETP.NE.AND UP0, UPT, UR18, 0x2, UPT ;  /* 0x000000021200788c */ /* 0x000fe2000bf05270 */
[----:B------:R-:W-:Y:S09]  /*1530*/  BRA.U !UP6, `(.L_x_20) ;  /* 0x000000010e0c7547 */ /* 0x000ff2000b800000 */
[----:B------:R-:W-:Y:S01]  /*1540*/  UCGABAR_WAIT ;  /* 0x0000000000007dc7 */ /* 0x000fe20008000000 */
[----:B------:R-:W-:Y:S01]  /*1550*/  CCTL.IVALL ;  /* 0x00000000ff00798f */ /* 0x000fe20002000000 */
[----:B------:R-:W-:Y:S05]  /*1560*/  BRA `(.L_x_21) ;  /* 0x0000000000047947 */ /* 0x000fea0003800000 */
.L_x_20:
[----:B------:R-:W-:Y:S06]  /*1570*/  BAR.SYNC.DEFER_BLOCKING 0x0 ;  /* 0x0000000000007b1d */ /* 0x000fec0000010000 */
.L_x_21:
[----:B------:R-:W-:Y:S05]  /*1580*/  BRA.U UP0, `(.L_x_22) ;  /* 0x0000001100e47547 */ /* 0x000fea000b800000 */
[----:B------:R-:W2:Y:S01]  /*1590*/  LDCU UR6, c[0x0][0x38c] ;  /* 0x00007180ff0677ac */ /* 0x000ea20008000800 */
[----:B------:R-:W-:Y:S01]  /*15a0*/  PLOP3.LUT P1, PT, PT, PT, UP3, 0x80, 0x8 ;  /* 0x000000000008781c */ /* 0x000fe20003f2f038 */
[----:B------:R-:W-:Y:S01]  /*15b0*/  IMAD.MOV.U32 R12, RZ, RZ, 0x1 ;  /* 0x00000001ff0c7424 */ /* 0x000fe200078e00ff */
[----:B------:R-:W-:Y:S01]  /*15c0*/  ISETP.EQ.OR P2, PT, R0, RZ, P3 ;  /* 0x000000ff0000720c */ /* 0x000fe20001f42670 */
[----:B------:R-:W-:Y:S01]  /*15d0*/  UISETP.NE.AND UP1, UPT, UR18, URZ, UPT ;  /* 0x000000ff1200728c */ /* 0x000fe2000bf25270 */
[----:B------:R-:W-:Y:S01]  /*15e0*/  PLOP3.LUT P1, PT, P1, PT, PT, 0x8, 0x80 ;  /* 0x000000000080781c */ /* 0x000fe20000f2e170 */
[----:B------:R-:W-:Y:S01]  /*15f0*/  USEL UR25, URZ, 0x1, UP5 ;  /* 0x00000001ff197887 */ /* 0x000fe2000a800000 */
[----:B------:R-:W-:Y:S01]  /*1600*/  CS2R R10, SRZ ;  /* 0x00000000000a7805 */ /* 0x000fe2000001ff00 */
[----:B------:R-:W-:Y:S01]  /*1610*/  IMAD.MOV.U32 R9, RZ, RZ, RZ ;  /* 0x000000ffff097224 */ /* 0x000fe200078e00ff */
[----:B------:R-:W3:Y:S01]  /*1620*/  LDCU UR39, c[0x0][0x370] ;  /* 0x00006e00ff2777ac */ /* 0x000ee20008000800 */
[----:B------:R-:W-:Y:S01]  /*1630*/  IMAD.MOV.U32 R8, RZ, RZ, 0x1 ;  /* 0x00000001ff087424 */ /* 0x000fe200078e00ff */
[----:B------:R-:W4:Y:S01]  /*1640*/  LDCU.64 UR28, c[0x0][0x348] ;  /* 0x00006900ff1c77ac */ /* 0x000f220008000a00 */
[----:B------:R-:W-:-:S02]  /*1650*/  USHF.R.U32.HI UR44, URZ, 0x7, UR24 ;  /* 0x00000007ff2c7899 */ /* 0x000fc40008011618 */
[----:B--2---:R-:W-:Y:S02]  /*1660*/  UIADD3 UR5, UPT, UPT, UR6, 0x7f, URZ ;  /* 0x0000007f06057890 */ /* 0x004fe4000fffe0ff */
[----:B------:R-:W-:Y:S02]  /*1670*/  UIADD3 UR47, UPT, UPT, UR6, 0xfe, URZ ;  /* 0x000000fe062f7890 */ /* 0x000fe4000fffe0ff */
[----:B------:R-:W-:Y:S01]  /*1680*/  USHF.R.S32.HI UR4, URZ, 0x1f, UR5 ;  /* 0x0000001fff047899 */ /* 0x000fe20008011405 */
[----:B------:R-:W2:Y:S03]  /*1690*/  LDCU UR38, c[0x0][0x374] ;  /* 0x00006e80ff2677ac */ /* 0x000ea60008000800 */
[----:B------:R-:W-:Y:S02]  /*16a0*/  ULEA.HI UR4, UR4, UR5, URZ, 0x7 ;  /* 0x0000000504047291 */ /* 0x000fe4000f8f38ff */
[----:B------:R-:W-:-:S02]  /*16b0*/  USEL UR25, UR25, 0x2, UP1 ;  /* 0x0000000219197887 */ /* 0x000fc40008800000 */
[----:B------:R-:W-:Y:S02]  /*16c0*/  USHF.R.S32.HI UR41, URZ, 0x7, UR4 ;  /* 0x00000007ff297899 */ /* 0x000fe40008011404 */
[----:B------:R-:W-:Y:S02]  /*16d0*/  UIADD3 UR4, UPT, UPT, UR6, -0x1, URZ ;  /* 0xffffffff06047890 */ /* 0x000fe4000fffe0ff */
[----:B------:R-:W-:Y:S02]  /*16e0*/  UISETP.LT.U32.AND UP0, UPT, UR41, 0x5, UPT ;  /* 0x000000052900788c */ /* 0x000fe4000bf01070 */
[----:B------:R-:W-:Y:S02]  /*16f0*/  UISETP.GE.U32.AND UP2, UPT, UR4, -0xff, UPT ;  /* 0xffffff010400788c */ /* 0x000fe4000bf46070 */
[----:B------:R-:W-:Y:S01]  /*1700*/  USEL UR40, UR41, 0x5, UP0 ;  /* 0x0000000529287887 */ /* 0x000fe20008000000 */
[----:B------:R-:W-:-:S03]  /*1710*/  UMOV UR5, URZ ;  /* 0x000000ff00057c82 */ /* 0x000fc60008000000 */
[----:B------:R-:W-:Y:S02]  /*1720*/  UIADD3 UR21, UPT, UPT, UR40, -0x1, URZ ;  /* 0xffffffff28157890 */ /* 0x000fe4000fffe0ff */
[----:B------:R-:W-:-:S03]  /*1730*/  UIADD3 UR43, UPT, UPT, UR41, -UR40, URZ ;  /* 0x80000028292b7290 */ /* 0x000fc6000fffe0ff */
[----:B------:R-:W-:-:S04]  /*1740*/  @UP2 UIADD3 UR21, UPT, UPT, UR40, URZ, URZ ;  /* 0x000000ff28152290 */ /* 0x000fc8000fffe0ff */
[----:B--234-:R-:W-:-:S12]  /*1750*/  UIADD3 UR21, UPT, UPT, UR21, 0x1, URZ ;  /* 0x0000000115157890 */ /* 0x01cfd8000fffe0ff */
.L_x_42:
[----:B------:R-:W-:Y:S01]  /*1760*/  UISETP.NE.AND UP0, UPT, UR48, URZ, UPT ;  /* 0x000000ff3000728c */ /* 0x000fe2000bf05270 */
[----:B------:R-:W2:Y:S08]  /*1770*/  S2UR UR48, SR_CgaCtaId ;  /* 0x00000000003079c3 */ /* 0x000eb00000008800 */
[----:B------:R-:W-:Y:S05]  /*1780*/  BRA.U UP0, `(.L_x_23) ;  /* 0x0000000100347547 */ /* 0x000fea000b800000 */
[----:B------:R-:W3:Y:S01]  /*1790*/  S2R R0, SR_CgaCtaId ;  /* 0x0000000000007919 */ /* 0x000ee20000008800 */
[----:B------:R-:W-:-:S04]  /*17a0*/  MOV R2, 0x400 ;  /* 0x0000040000027802 */ /* 0x000fc80000000f00 */
[----:B---3--:R-:W-:Y:S02]  /*17b0*/  LEA R0, R0, R2, 0x18 ;  /* 0x0000000200007211 */ /* 0x008fe400078ec0ff */
[----:B------:R-:W-:-:S03]  /*17c0*/  SHF.L.U32 R2, R8, 0x1f, RZ ;  /* 0x0000001f08027819 */ /* 0x000fc600000006ff */
[----:B------:R-:W-:-:S04]  /*17d0*/  IMAD R0, R9, 0x8, R0 ;  /* 0x0000000809007824 */ /* 0x000fc800078e0200 */
[----:B------:R-:W3:Y:S02]  /*17e0*/  SYNCS.PHASECHK.TRANS64.TRYWAIT P0, [R0+URZ+0xe0], R2 ;  /* 0x0000e002000075a7 */ /* 0x000ee400080011ff */
[----:B---3--:R-:W-:Y:S05]  /*17f0*/  @!P0 BRA `(.L_x_24) ;  /* 0x0000005000388947 */ /* 0x008fea0003800000 */
.L_x_103:
[----:B------:R-:W-:Y:S01]  /*1800*/  VIADD R9, R9, 0x1 ;  /* 0x0000000109097836 */ /* 0x000fe20000000000 */
[----:B------:R3:W-:Y:S04]  /*1810*/  SYNCS.ARRIVE.TRANS64.A1T0 RZ, [R0+URZ+0xd0], RZ ;  /* 0x0000d0ff00ff79a7 */ /* 0x0007e800081000ff */
[----:B------:R-:W-:-:S04]  /*1820*/  ISETP.NE.AND P0, PT, R9, 0x2, PT ;  /* 0x000000020900780c */ /* 0x000fc80003f05270 */
[----:B------:R-:W-:Y:S02]  /*1830*/  SEL R9, R9, RZ, P0 ;  /* 0x000000ff09097207 */ /* 0x000fe40000000000 */
[----:B---3--:R-:W-:-:S04]  /*1840*/  SEL R0, RZ, 0x1, P0 ;  /* 0x00000001ff007807 */ /* 0x008fc80000000000 */
[----:B------:R-:W-:-:S07]  /*1850*/  LOP3.LUT R8, R8, R0, RZ, 0x3c, !PT ;  /* 0x0000000008087212 */ /* 0x000fce00078e3cff */
.L_x_23:
[----:B------:R-:W-:Y:S01]  /*1860*/  UMOV UR6, 0x400 ;  /* 0x0000040000067882 */ /* 0x000fe20000000000 */
[----:B------:R-:W-:Y:S01]  /*1870*/  SHF.L.U32 R0, R12, 0x1f, RZ ;  /* 0x0000001f0c007819 */ /* 0x000fe200000006ff */
[----:B--2---:R-:W-:Y:S02]  /*1880*/  ULEA UR6, UR48, UR6, 0x18 ;  /* 0x0000000630067291 */ /* 0x004fe4000f8ec0ff */
[----:B------:R-:W-:Y:S02]  /*1890*/  UISETP.GE.U32.AND UP0, UPT, UR47, 0xff, UPT ;  /* 0x000000ff2f00788c */ /* 0x000fe4000bf06070 */
[----:B------:R-:W-:Y:S02]  /*18a0*/  ULEA UR4, UR5, UR6, 0x3 ;  /* 0x0000000605047291 */ /* 0x000fe4000f8e18ff */
[----:B------:R-:W-:Y:S02]  /*18b0*/  USHF.L.U32 UR35, UR46, 0x6, URZ ;  /* 0x000000062e237899 */ /* 0x000fe400080006ff */
[----:B------:R-:W-:Y:S01]  /*18c0*/  ULEA UR11, UR45, UR44, 0x6 ;  /* 0x0000002c2d0b7291 */ /* 0x000fe2000f8e30ff */
[----:B------:R-:W-:-:S04]  /*18d0*/  UMOV UR13, URZ ;  /* 0x000000ff000d7c82 */ /* 0x000fc80008000000 */
[----:B------:R2:W3:Y:S01]  /*18e0*/  SYNCS.PHASECHK.TRANS64.TRYWAIT P0, [UR4+0x28], R0 ;  /* 0x00002800ff0075a7 */ /* 0x0004e20008001104 */
[----:B------:R-:W-:Y:S06]  /*18f0*/  BRA.U !UP0, `(.L_x_25) ;  /* 0x0000000108bc7547 */ /* 0x000fec000b800000 */
[----:B------:R-:W-:Y:S01]  /*1900*/  UMOV UR7, URZ ;  /* 0x000000ff00077c82 */ /* 0x000fe20008000000 */
[----:B------:R-:W-:-:S05]  /*1910*/  UMOV UR4, UR5 ;  /* 0x0000000500047c82 */ /* 0x000fca0008000000 */
.L_x_31:
[----:B------:R-:W-:Y:S01]  /*1920*/  ULEA UR33, UR4, UR6, 0x3 ;  /* 0x0000000604217291 */ /* 0x000fe2000f8e18ff */
[----:B---3--:R-:W-:Y:S01]  /*1930*/  @!P3 MOV R2, 0x4000 ;  /* 0x000040000002b802 */ /* 0x008fe20000000f00 */
[----:B-1-34-:R-:W-:Y:S10]  /*1940*/  @P0 BRA `(.L_x_26) ;  /* 0x00000000000c0947 */ /* 0x01aff40003800000 */
[----:B------:R-:W-:-:S04]  /*1950*/  SHF.L.U32 R3, R12, 0x1f, RZ ;  /* 0x0000001f0c037819 */ /* 0x000fc800000006ff */
[----:B------:R-:W3:Y:S02]  /*1960*/  SYNCS.PHASECHK.TRANS64.TRYWAIT P0, [UR33+0x28], R3 ;  /* 0x00002803ff0075a7 */ /* 0x000ee40008001121 */
[----:B---3--:R-:W-:Y:S05]  /*1970*/  @!P0 BRA `(.L_x_27) ;  /* 0x0000004c00ec8947 */ /* 0x008fea0003800000 */
.L_x_26:
[----:B------:R3:W-:Y:S01]  /*1980*/  @!P3 SYNCS.ARRIVE.TRANS64 RZ, [UR33], R2 ;  /* 0x00000002ffffb9a7 */ /* 0x0007e20008000021 */
[----:B------:R-:W-:-:S04]  /*1990*/  ULOP3.LUT UR5, UR25, 0x2, URZ, 0xfc, !UPT ;  /* 0x0000000219057892 */ /* 0x000fc8000f8efcff */
[----:B------:R-:W-:-:S09]  /*19a0*/  UISETP.NE.AND UP0, UPT, UR5, 0x2, UPT ;  /* 0x000000020500788c */ /* 0x000fd2000bf05270 */
[----:B------:R-:W-:Y:S05]  /*19b0*/  BRA.U UP0, `(.L_x_28) ;  /* 0x0000000100047547 */ /* 0x000fea000b800000 */
[----:B-1----:R-:W-:Y:S05]  /*19c0*/  BPT.TRAP 0x1 ;  /* 0x000000040000795c */ /* 0x002fea0000300000 */
.L_x_28:
[----:B------:R-:W-:Y:S04]  /*19d0*/  BSSY.RECONVERGENT B0, `(.L_x_29) ;  /* 0x0000003000007945 */ /* 0x000fe80003800200 */
[----:B------:R-:W-:Y:S05]  /*19e0*/  @P2 BRA `(.L_x_30) ;  /* 0x0000000000042947 */ /* 0x000fea0003800000 */
[----:B-1----:R-:W-:Y:S05]  /*19f0*/  BPT.TRAP 0x1 ;  /* 0x000000040000795c */ /* 0x002fea0000300000 */
.L_x_30:
[----:B-1----:R-:W-:Y:S05]  /*1a00*/  BSYNC.RECONVERGENT B0 ;  /* 0x0000000000007941 */ /* 0x002fea0003800200 */
.L_x_29:
[----:B------:R-:W-:Y:S02]  /*1a10*/  UIADD3 UR5, UPT, UPT, UR4, 0x1, URZ ;  /* 0x0000000104057890 */ /* 0x000fe4000fffe0ff */
[----:B------:R-:W-:Y:S02]  /*1a20*/  USHF.L.U32 UR34, UR7, 0x7, URZ ;  /* 0x0000000707227899 */ /* 0x000fe400080006ff */
[----:B------:R-:W-:Y:S02]  /*1a30*/  UISETP.NE.AND UP0, UPT, UR5, 0x5, UPT ;  /* 0x000000050500788c */ /* 0x000fe4000bf05270 */
[----:B------:R-:W-:Y:S02]  /*1a40*/  USHF.L.U32 UR32, UR4, 0xd, URZ ;  /* 0x0000000d04207899 */ /* 0x000fe400080006ff */
[----:B------:R-:W-:Y:S02]  /*1a50*/  USEL UR9, URZ, 0x1, UP0 ;  /* 0x00000001ff097887 */ /* 0x000fe40008000000 */
[----:B------:R-:W-:-:S02]  /*1a60*/  USEL UR5, UR5, URZ, UP0 ;  /* 0x000000ff05057287 */ /* 0x000fc40008000000 */
[----:B------:R-:W-:Y:S02]  /*1a70*/  UIADD3 UR14, UP0, UPT, UR28, 0x180, URZ ;  /* 0x000001801c0e7890 */ /* 0x000fe4000ff1e0ff */
[----:B------:R-:W-:Y:S01]  /*1a80*/  ULEA UR8, UR5, UR6, 0x3 ;  /* 0x0000000605087291 */ /* 0x000fe2000f8e18ff */
[----:B------:R-:W-:Y:S01]  /*1a90*/  LOP3.LUT R12, R12, UR9, RZ, 0x3c, !PT ;  /* 0x000000090c0c7c12 */ /* 0x000fe2000f8e3cff */
[----:B------:R-:W-:Y:S02]  /*1aa0*/  UIADD3 UR7, UPT, UPT, UR7, 0x1, URZ ;  /* 0x0000000107077890 */ /* 0x000fe4000fffe0ff */
[----:B------:R-:W-:Y:S01]  /*1ab0*/  UIADD3 UR16, UP1, UPT, UR28, 0x80, URZ ;  /* 0x000000801c107890 */ /* 0x000fe2000ff3e0ff */
[----:B--2---:R-:W-:Y:S01]  /*1ac0*/  SHF.L.U32 R0, R12, 0x1f, RZ ;  /* 0x0000001f0c007819 */ /* 0x004fe200000006ff */
[----:B------:R-:W-:Y:S02]  /*1ad0*/  UIADD3.X UR15, UPT, UPT, URZ, UR29, URZ, UP0, !UPT ;  /* 0x0000001dff0f7290 */ /* 0x000fe400087fe4ff */
[----:B------:R-:W-:Y:S01]  /*1ae0*/  UISETP.NE.AND UP0, UPT, UR7, UR21, UPT ;  /* 0x000000150700728c */ /* 0x000fe2000bf05270 */
[----:B------:R4:W1:Y:S01]  /*1af0*/  SYNCS.PHASECHK.TRANS64.TRYWAIT P0, [UR8+0x28], R0 ;  /* 0x00002800ff0075a7 */ /* 0x0008620008001108 */
[----:B------:R-:W-:-:S02]  /*1b00*/  ULOP3.LUT UR8, UR32, UR24, URZ, 0xfc, !UPT ;  /* 0x0000001820087292 */ /* 0x000fc4000f8efcff */
[----:B------:R-:W-:Y:S02]  /*1b10*/  UIADD3.X UR17, UPT, UPT, URZ, UR29, URZ, UP1, !UPT ;  /* 0x0000001dff117290 */ /* 0x000fe40008ffe4ff */
[----:B------:R-:W-:Y:S02]  /*1b20*/  UIADD3 UR32, UPT, UPT, UR6, 0x2400, UR32 ;  /* 0x0000240006207890 */ /* 0x000fe4000fffe020 */
[----:B------:R-:W-:Y:S01]  /*1b30*/  UIADD3 UR8, UPT, UPT, UR6, 0xc400, UR8 ;  /* 0x0000c40006087890 */ /* 0x000fe2000fffe008 */
[----:B------:R-:W-:Y:S01]  /*1b40*/  UMOV UR18, 0x0 ;  /* 0x0000000000127882 */ /* 0x000fe20000000000 */
[----:B------:R-:W-:Y:S01]  /*1b50*/  UMOV UR19, 0x10000000 ;  /* 0x1000000000137882 */ /* 0x000fe20000000000 */
[----:B------:R-:W-:Y:S01]  /*1b60*/  UMOV UR4, 0x30000 ;  /* 0x0003000000047882 */ /* 0x000fe20000000000 */
[----:B------:R-:W-:Y:S01]  /*1b70*/  UMOV UR12, UR36 ;  /* 0x00000024000c7c82 */ /* 0x000fe20008000000 */
[----:B------:R-:W-:Y:S01]  /*1b80*/  UMOV UR9, UR33 ;  /* 0x0000002100097c82 */ /* 0x000fe20008000000 */
[----:B------:R-:W-:Y:S01]  /*1b90*/  UMOV UR10, UR34 ;  /* 0x00000022000a7c82 */ /* 0x000fe20008000000 */
[----:B------:R-:W-:Y:S01]  /*1ba0*/  UTMALDG.3D [UR32], [UR16], desc[UR18] ;  /* 0x00001220100075b4 */ /* 0x000fe20008011000 */
[----:B------:R-:W-:Y:S01]  /*1bb0*/  UMOV UR13, UR21 ;  /* 0x00000015000d7c82 */ /* 0x000fe20008000000 */
[----:B------:R2:W-:Y:S02]  /*1bc0*/  UTMALDG.3D.MULTICAST [UR8], [UR14], UR4, desc[UR18] ;  /* 0x000012080e0073b4 */ /* 0x0005e40008011804 */
[----:B--2---:R-:W-:Y:S01]  /*1bd0*/  UMOV UR4, UR5 ;  /* 0x0000000500047c82 */ /* 0x004fe20008000000 */
[----:B------:R-:W-:Y:S05]  /*1be0*/  BRA.U UP0, `(.L_x_31) ;  /* 0xfffffffd004c7547 */ /* 0x000fea000b83ffff */
.L_x_25:
[----:B------:R-:W-:Y:S01]  /*1bf0*/  ULEA UR4, UR5, UR6, 0x3 ;  /* 0x0000000605047291 */ /* 0x000fe2000f8e18ff */
[----:B--2-4-:R-:W-:Y:S01]  /*1c00*/  SHF.L.U32 R0, R12, 0x1f, RZ ;  /* 0x0000001f0c007819 */ /* 0x014fe200000006ff */
[----:B------:R-:W-:Y:S01]  /*1c10*/  @!P1 SYNCS.ARRIVE.TRANS64.A1T0 RZ, [UR6+0x68], RZ ;  /* 0x000068ffffff99a7 */ /* 0x000fe20008100006 */
[----:B------:R-:W-:-:S06]  /*1c20*/  UISETP.GT.AND UP0, UPT, UR41, UR40, UPT ;  /* 0x000000282900728c */ /* 0x000fcc000bf04270 */
[----:B-1-3--:R1:W2:Y:S03]  /*1c30*/  SYNCS.PHASECHK.TRANS64.TRYWAIT P0, [UR4+0x28], R0 ;  /* 0x00002800ff0075a7 */ /* 0x00a2a60008001104 */
[----:B------:R-:W-:Y:S05]  /*1c40*/  BRA.U !UP0, `(.L_x_32) ;  /* 0x0000000108c07547 */ /* 0x000fea000b800000 */
[----:B------:R-:W-:Y:S01]  /*1c50*/  UIADD3 UR26, UPT, UPT, UR43, UR13, URZ ;  /* 0x0000000d2b1a7290 */ /* 0x000fe2000fffe0ff */
[----:B------:R-:W-:-:S11]  /*1c60*/  UMOV UR4, UR5 ;  /* 0x0000000500047c82 */ /* 0x000fd60008000000 */
.L_x_38:
[----:B------:R-:W-:Y:S01]  /*1c70*/  ULEA UR17, UR4, UR6, 0x3 ;  /* 0x0000000604117291 */ /* 0x000fe2000f8e18ff */
[----:B--2---:R-:W-:Y:S01]  /*1c80*/  @!P3 MOV R2, 0x4000 ;  /* 0x000040000002b802 */ /* 0x004fe20000000f00 */
[----:B--234-:R-:W-:Y:S10]  /*1c90*/  @P0 BRA `(.L_x_33) ;  /* 0x00000000000c0947 */ /* 0x01cff40003800000 */
[----:B------:R-:W-:-:S04]  /*1ca0*/  SHF.L.U32 R3, R12, 0x1f, RZ ;  /* 0x0000001f0c037819 */ /* 0x000fc800000006ff */
[----:B------:R-:W2:Y:S02]  /*1cb0*/  SYNCS.PHASECHK.TRANS64.TRYWAIT P0, [UR17+0x28], R3 ;  /* 0x00002803ff0075a7 */ /* 0x000ea40008001111 */
[----:B--2---:R-:W-:Y:S05]  /*1cc0*/  @!P0 BRA `(.L_x_34) ;  /* 0x0000004c00308947 */ /* 0x004fea0003800000 */
.L_x_33:
[----:B------:R2:W-:Y:S01]  /*1cd0*/  @!P3 SYNCS.ARRIVE.TRANS64 RZ, [UR17], R2 ;  /* 0x00000002ffffb9a7 */ /* 0x0005e20008000011 */
[----:B------:R-:W-:-:S04]  /*1ce0*/  ULOP3.LUT UR5, UR25, 0x2, URZ, 0xfc, !UPT ;  /* 0x0000000219057892 */ /* 0x000fc8000f8efcff */
[----:B------:R-:W-:-:S09]  /*1cf0*/  UISETP.NE.AND UP0, UPT, UR5, 0x2, UPT ;  /* 0x000000020500788c */ /* 0x000fd2000bf05270 */
[----:B------:R-:W-:Y:S05]  /*1d00*/  BRA.U UP0, `(.L_x_35) ;  /* 0x0000000100047547 */ /* 0x000fea000b800000 */
[----:B------:R-:W-:Y:S05]  /*1d10*/  BPT.TRAP 0x1 ;  /* 0x000000040000795c */ /* 0x000fea0000300000 */
.L_x_35:
[----:B------:R-:W-:Y:S04]  /*1d20*/  BSSY.RECONVERGENT B0, `(.L_x_36) ;  /* 0x0000003000007945 */ /* 0x000fe80003800200 */
[----:B------:R-:W-:Y:S05]  /*1d30*/  @P2 BRA `(.L_x_37) ;  /* 0x0000000000042947 */ /* 0x000fea0003800000 */
[----:B------:R-:W-:Y:S05]  /*1d40*/  BPT.TRAP 0x1 ;  /* 0x000000040000795c */ /* 0x000fea0000300000 */
.L_x_37:
[----:B------:R-:W-:Y:S05]  /*1d50*/  BSYNC.RECONVERGENT B0 ;  /* 0x0000000000007941 */ /* 0x000fea0003800200 */
.L_x_36:
[----:B------:R-:W-:Y:S02]  /*1d60*/  UIADD3 UR5, UPT, UPT, UR4, 0x1, URZ ;  /* 0x0000000104057890 */ /* 0x000fe4000fffe0ff */
[----:B------:R-:W-:Y:S02]  /*1d70*/  USHF.L.U32 UR18, UR13, 0x7, URZ ;  /* 0x000000070d127899 */ /* 0x000fe400080006ff */
[----:B------:R-:W-:Y:S02]  /*1d80*/  UISETP.NE.AND UP0, UPT, UR5, 0x5, UPT ;  /* 0x000000050500788c */ /* 0x000fe4000bf05270 */
[----:B------:R-:W-:Y:S02]  /*1d90*/  USHF.L.U32 UR16, UR4, 0xd, URZ ;  /* 0x0000000d04107899 */ /* 0x000fe400080006ff */
[----:B------:R-:W-:Y:S02]  /*1da0*/  USEL UR8, URZ, 0x1, UP0 ;  /* 0x00000001ff087887 */ /* 0x000fe40008000000 */
[----:B------:R-:W-:-:S02]  /*1db0*/  USEL UR5, UR5, URZ, UP0 ;  /* 0x000000ff05057287 */ /* 0x000fc40008000000 */
[----:B------:R-:W-:Y:S02]  /*1dc0*/  UIADD3 UR22, UP0, UPT, UR28, 0x180, URZ ;  /* 0x000001801c167890 */ /* 0x000fe4000ff1e0ff */
[----:B------:R-:W-:Y:S01]  /*1dd0*/  UIADD3 UR13, UPT, UPT, UR13, 0x1, URZ ;  /* 0x000000010d0d7890 */ /* 0x000fe2000fffe0ff */
[----:B------:R-:W-:Y:S01]  /*1de0*/  LOP3.LUT R12, R12, UR8, RZ, 0x3c, !PT ;  /* 0x000000080c0c7c12 */ /* 0x000fe2000f8e3cff */
[----:B------:R-:W-:Y:S02]  /*1df0*/  UIADD3 UR14, UP1, UPT, UR28, 0x80, URZ ;  /* 0x000000801c0e7890 */ /* 0x000fe4000ff3e0ff */
[----:B------:R-:W-:Y:S01]  /*1e00*/  UIADD3.X UR23, UPT, UPT, URZ, UR29, URZ, UP0, !UPT ;  /* 0x0000001dff177290 */ /* 0x000fe200087fe4ff */
[----:B-1----:R-:W-:Y:S01]  /*1e10*/  SHF.L.U32 R0, R12, 0x1f, RZ ;  /* 0x0000001f0c007819 */ /* 0x002fe200000006ff */
[----:B------:R-:W-:Y:S02]  /*1e20*/  ULOP3.LUT UR8, UR16, UR24, URZ, 0xfc, !UPT ;  /* 0x0000001810087292 */ /* 0x000fe4000f8efcff */
[----:B------:R-:W-:-:S02]  /*1e30*/  UISETP.NE.AND UP0, UPT, UR13, UR26, UPT ;  /* 0x0000001a0d00728c */ /* 0x000fc4000bf05270 */
[----:B------:R-:W-:Y:S02]  /*1e40*/  ULEA UR7, UR5, UR6, 0x3 ;  /* 0x0000000605077291 */ /* 0x000fe4000f8e18ff */
[----:B------:R-:W-:Y:S02]  /*1e50*/  UIADD3 UR16, UPT, UPT, UR6, 0x2400, UR16 ;  /* 0x0000240006107890 */ /* 0x000fe4000fffe010 */
[----:B------:R-:W-:Y:S02]  /*1e60*/  UIADD3.X UR15, UPT, UPT, URZ, UR29, URZ, UP1, !UPT ;  /* 0x0000001dff0f7290 */ /* 0x000fe40008ffe4ff */
[----:B------:R-:W-:Y:S01]  /*1e70*/  UIADD3 UR8, UPT, UPT, UR6, 0xc400, UR8 ;  /* 0x0000c40006087890 */ /* 0x000fe2000fffe008 */
[----:B------:R-:W-:Y:S01]  /*1e80*/  UMOV UR30, 0x0 ;  /* 0x00000000001e7882 */ /* 0x000fe20000000000 */
[----:B------:R-:W-:Y:S01]  /*1e90*/  UMOV UR31, 0x10000000 ;  /* 0x10000000001f7882 */ /* 0x000fe20000000000 */
[----:B------:R-:W-:Y:S01]  /*1ea0*/  UMOV UR19, UR35 ;  /* 0x0000002300137c82 */ /* 0x000fe20008000000 */
[----:B------:R-:W-:Y:S01]  /*1eb0*/  UMOV UR20, UR36 ;  /* 0x0000002400147c82 */ /* 0x000fe20008000000 */
[----:B------:R3:W4:Y:S01]  /*1ec0*/  SYNCS.PHASECHK.TRANS64.TRYWAIT P0, [UR7+0x28], R0 ;  /* 0x00002800ff0075a7 */ /* 0x0007220008001107 */
[----:B------:R-:W-:Y:S01]  /*1ed0*/  UMOV UR4, 0x30000 ;  /* 0x0003000000047882 */ /* 0x000fe20000000000 */
[----:B------:R-:W-:Y:S01]  /*1ee0*/  UMOV UR12, UR36 ;  /* 0x00000024000c7c82 */ /* 0x000fe20008000000 */
[----:B------:R-:W-:Y:S01]  /*1ef0*/  UMOV UR9, UR17 ;  /* 0x0000001100097c82 */ /* 0x000fe20008000000 */
[----:B------:R-:W-:Y:S01]  /*1f00*/  UMOV UR10, UR18 ;  /* 0x00000012000a7c82 */ /* 0x000fe20008000000 */
[----:B------:R-:W-:Y:S01]  /*1f10*/  UTMALDG.3D [UR16], [UR14], desc[UR30] ;  /* 0x00001e100e0075b4 */ /* 0x000fe20008011000 */
[----:B------:R1:W-:Y:S02]  /*1f20*/  UTMALDG.3D.MULTICAST [UR8], [UR22], UR4, desc[UR30] ;  /* 0x00001e08160073b4 */ /* 0x0003e40008011804 */
[----:B-1----:R-:W-:Y:S01]  /*1f30*/  UMOV UR4, UR5 ;  /* 0x0000000500047c82 */ /* 0x002fe20008000000 */
[----:B------:R-:W-:Y:S05]  /*1f40*/  BRA.U UP0, `(.L_x_38) ;  /* 0xfffffffd00487547 */ /* 0x000fea000b83ffff */
.L_x_32:
[C---:B------:R-:W-:Y:S01]  /*1f50*/  LEA R3, R11.reuse, UR6, 0x3 ;  /* 0x000000060b037c11 */ /* 0x040fe2000f8e18ff */
[----:B------:R-:W-:Y:S01]  /*1f60*/  NOP ;  /* 0x0000000000007918 */ /* 0x000fe20000000000 */
[----:B-1-3--:R-:W-:Y:S02]  /*1f70*/  SHF.L.U32 R0, R10, 0x1f, RZ ;  /* 0x0000001f0a007819 */ /* 0x00afe400000006ff */
[----:B------:R-:W-:Y:S02]  /*1f80*/  LEA R4, R11, UR6, 0x4 ;  /* 0x000000060b047c11 */ /* 0x000fe4000f8e20ff */
[----:B--2-4-:R-:W1:Y:S02]  /*1f90*/  SYNCS.PHASECHK.TRANS64.TRYWAIT P0, [R3+URZ+0x70], R0 ;  /* 0x00007000030075a7 */ /* 0x014e6400080011ff */
[----:B-1----:R-:W-:Y:S05]  /*1fa0*/  @!P0 BRA `(.L_x_39) ;  /* 0x0000004800908947 */ /* 0x002fea0003800000 */
.L_x_106:
[----:B------:R-:W2:Y:S01]  /*1fb0*/  LDS.128 R4, [R4+0x100] ;  /* 0x0001000004047984 */ /* 0x000ea20000000c00 */
[----:B------:R-:W-:Y:S01]  /*1fc0*/  UISETP.GE.AND UP0, UPT, UR42, 0x1, UPT ;  /* 0x000000012a00788c */ /* 0x000fe2000bf06270 */
[----:B------:R-:W-:Y:S01]  /*1fd0*/  @!PT LDS RZ, [RZ] ;  /* 0x00000000fffff984 */ /* 0x000fe20000000800 */
[----:B------:R-:W-:Y:S01]  /*1fe0*/  @!PT LDS RZ, [RZ] ;  /* 0x00000000fffff984 */ /* 0x000fe20000000800 */
[----:B------:R-:W-:Y:S01]  /*1ff0*/  @!PT LDS RZ, [RZ] ;  /* 0x00000000fffff984 */ /* 0x000fe20000000800 */
[----:B------:R-:W-:Y:S01]  /*2000*/  @!PT LDS RZ, [RZ] ;  /* 0x00000000fffff984 */ /* 0x000fe20000000800 */
[----:B------:R3:W-:Y:S06]  /*2010*/  MEMBAR.ALL.CTA ;  /* 0x0000000000007992 */ /* 0x0007ec0000008000 */
[----:B---3--:R-:W3:Y:S01]  /*2020*/  FENCE.VIEW.ASYNC.S ;  /* 0x00000000000073c6 */ /* 0x008ee20000000000 */
[----:B--2---:R-:W-:-:S13]  /*2030*/  LOP3.LUT P0, RZ, R6, 0x1, RZ, 0xc0, !PT ;  /* 0x0000000106ff7812 */ /* 0x004fda000780c0ff */
[----:B---3--:R-:W-:Y:S01]  /*2040*/  VOTEU.ANY UP1, P0 ;  /* 0x0000000000ff7886 */ /* 0x008fe20000020100 */
[----:B------:R-:W-:-:S13]  /*2050*/  PLOP3.LUT P0, PT, PT, PT, UP1, 0x80, 0x8 ;  /* 0x000000000008781c */ /* 0x000fda0003f0f018 */
[----:B-1----:R-:W-:Y:S02]  /*2060*/  @P0 LOP3.LUT R0, R5, 0xffff, RZ, 0xc0, !PT ;  /* 0x0000ffff05000812 */ /* 0x002fe400078ec0ff */
[----:B------:R-:W-:Y:S02]  /*2070*/  @P0 MOV R2, R4 ;  /* 0x0000000400020202 */ /* 0x000fe40000000f00 */
[----:B------:R-:W-:Y:S01]  /*2080*/  @P0 R2UR UR7, R0 ;  /* 0x00000000000702ca */ /* 0x000fe200000e0000 */
[----:B------:R-:W-:Y:S01]  /*2090*/  VIADD R0, R3, 0x80 ;  /* 0x0000008003007836 */ /* 0x000fe20000000000 */
[----:B------:R-:W-:Y:S02]  /*20a0*/  @P0 SHF.R.U32.HI R4, RZ, 0x10, R5 ;  /* 0x00000010ff040819 */ /* 0x000fe40000011605 */
[----:B------:R-:W-:Y:S02]  /*20b0*/  @P0 R2UR UR8, R2 ;  /* 0x00000000020802ca */ /* 0x000fe400000e0000 */
[----:B------:R-:W-:-:S02]  /*20c0*/  PRMT R0, RZ, 0x654, R0 ;  /* 0x00000654ff007816 */ /* 0x000fc40000000000 */
[----:B------:R-:W-:Y:S02]  /*20d0*/  @P0 R2UR UR4, R4 ;  /* 0x00000000040402ca */ /* 0x000fe400000e0000 */
[----:B------:R1:W-:Y:S03]  /*20e0*/  SYNCS.ARRIVE.TRANS64.RED.A1T0 RZ, [R0+URZ], RZ ;  /* 0x000000ff00ff79a7 */ /* 0x0003e600081004ff */
[----:B------:R-:W-:-:S04]  /*20f0*/  @UP1 UMOV UR27, UR7 ;  /* 0x00000007001b1c82 */ /* 0x000fc80008000000 */
[----:B------:R-:W-:-:S04]  /*2100*/  @UP1 UMOV UR37, UR8 ;  /* 0x0000000800251c82 */ /* 0x000fc80008000000 */
[----:B------:R-:W-:Y:S01]  /*2110*/  @UP1 UMOV UR36, UR4 ;  /* 0x0000000400241c82 */ /* 0x000fe20008000000 */
[----:B------:R-:W-:Y:S05]  /*2120*/  BRA.U !UP0, `(.L_x_40) ;  /* 0x0000000108d47547 */ /* 0x000fea000b800000 */
[----:B------:R-:W2:Y:S01]  /*2130*/  LDCU.128 UR12, c[0x0][0xb10] ;  /* 0x00016200ff0c77ac */ /* 0x000ea20008000c00 */
[----:B------:R-:W3:Y:S01]  /*2140*/  LDCU UR26, c[0x0][0xb20] ;  /* 0x00016400ff1a77ac */ /* 0x000ee20008000800 */
[----:B------:R-:W4:Y:S01]  /*2150*/  LDCU UR20, c[0x0][0xb0c] ;  /* 0x00016180ff1477ac */ /* 0x000f220008000800 */
[----:B------:R-:W1:Y:S01]  /*2160*/  LDCU.64 UR10, c[0x0][0xb28] ;  /* 0x00016500ff0a77ac */ /* 0x000e620008000a00 */
[----:B------:R-:W-:Y:S02]  /*2170*/  UISETP.NE.AND UP3, UPT, UR42, 0x1, UPT ;  /* 0x000000012a00788c */ /* 0x000fe4000bf65270 */
[----:B--2---:R-:W-:Y:S02]  /*2180*/  UIMAD.WIDE.U32 UR16, UR38, UR15, URZ ;  /* 0x0000000f261072a5 */ /* 0x004fe4000f8e00ff */
[----:B------:R-:W-:Y:S02]  /*2190*/  UIMAD.WIDE.U32 UR8, UR39, UR12, URZ ;  /* 0x0000000c270872a5 */ /* 0x000fe4000f8e00ff */
[----:B------:R-:W-:-:S02]  /*21a0*/  UISETP.NE.AND UP0, UPT, UR14, 0x1, UPT ;  /* 0x000000010e00788c */ /* 0x000fc4000bf05270 */
[----:B------:R-:W-:Y:S01]  /*21b0*/  UIMAD.WIDE.U32 UR22, UR27, UR15, URZ ;  /* 0x0000000f1b1672a5 */ /* 0x000fe2000f8e00ff */
[----:B------:R-:W-:Y:S02]  /*21c0*/  UMOV UR16, UR17 ;  /* 0x0000001100107c82 */ /* 0x000fe40008000000 */
[----:B------:R-:W-:Y:S01]  /*21d0*/  UMOV UR8, UR9 ;  /* 0x0000000900087c82 */ /* 0x000fe20008000000 */
[----:B---3--:R-:W-:Y:S02]  /*21e0*/  USHF.R.U32.HI UR16, URZ, UR26, UR16 ;  /* 0x0000001aff107299 */ /* 0x008fe40008011610 */
[----:B----4-:R-:W-:Y:S02]  /*21f0*/  UISETP.NE.AND UP2, UPT, UR20, 0x1, UPT ;  /* 0x000000011400788c */ /* 0x010fe4000bf45270 */
[----:B------:R-:W-:Y:S02]  /*2200*/  USHF.R.U32.HI UR8, URZ, UR13, UR8 ;  /* 0x0000000dff087299 */ /* 0x000fe40008011608 */
[----:B------:R-:W-:-:S02]  /*2210*/  USEL UR7, UR38, UR16, !UP0 ;  /* 0x0000001026077287 */ /* 0x000fc4000c000000 */
[----:B------:R-:W-:Y:S02]  /*2220*/  USEL UR8, UR39, UR8, !UP2 ;  /* 0x0000000827087287 */ /* 0x000fe4000d000000 */
[----:B-1----:R-:W-:Y:S01]  /*2230*/  UIMAD.WIDE.U32 UR16, UR7, UR10, URZ ;  /* 0x0000000a071072a5 */ /* 0x002fe2000f8e00ff */
[----:B------:R-:W-:Y:S01]  /*2240*/  UMOV UR4, UR23 ;  /* 0x0000001700047c82 */ /* 0x000fe20008000000 */
[----:B------:R-:W-:Y:S02]  /*2250*/  UIMAD.WIDE.U32 UR18, UR37, UR12, URZ ;  /* 0x0000000c251272a5 */ /* 0x000fe4000f8e00ff */
[----:B------:R-:W-:-:S03]  /*2260*/  UIMAD.WIDE.U32 UR22, UR8, UR10, URZ ;  /* 0x0000000a081672a5 */ /* 0x000fc6000f8e00ff */
[----:B------:R-:W-:Y:S01]  /*2270*/  UMOV UR16, UR17 ;  /* 0x0000001100107c82 */ /* 0x000fe20008000000 */
[----:B------:R-:W-:Y:S02]  /*2280*/  USHF.R.U32.HI UR4, URZ, UR26, UR4 ;  /* 0x0000001aff047299 */ /* 0x000fe40008011604 */
[----:B------:R-:W-:Y:S01]  /*2290*/  @UP3 USHF.R.U32.HI UR7, URZ, UR11, UR16 ;  /* 0x0000000bff073299 */ /* 0x000fe20008011610 */
[----:B------:R-:W-:Y:S01]  /*22a0*/  UMOV UR18, UR19 ;  /* 0x0000001300127c82 */ /* 0x000fe20008000000 */
[----:B------:R-:W-:Y:S01]  /*22b0*/  UMOV UR22, UR23 ;  /* 0x0000001700167c82 */ /* 0x000fe20008000000 */
[----:B------:R-:W-:Y:S02]  /*22c0*/  USHF.R.U32.HI UR13, URZ, UR13, UR18 ;  /* 0x0000000dff0d7299 */ /* 0x000fe40008011612 */
[----:B------:R-:W-:Y:S02]  /*22d0*/  USEL UR4, UR27, UR4, !UP0 ;  /* 0x000000041b047287 */ /* 0x000fe4000c000000 */
[----:B------:R-:W-:-:S02]  /*22e0*/  @UP3 USHF.R.U32.HI UR8, URZ, UR11, UR22 ;  /* 0x0000000bff083299 */ /* 0x000fc40008011616 */
[----:B------:R-:W-:Y:S02]  /*22f0*/  UIMAD UR9, UR42, UR7, URZ ;  /* 0x000000072a0972a4 */ /* 0x000fe4000f8e02ff */
[----:B------:R-:W-:Y:S02]  /*2300*/  USEL UR7, UR37, UR13, !UP2 ;  /* 0x0000000d25077287 */ /* 0x000fe4000d000000 */
[----:B------:R-:W-:Y:S02]  /*2310*/  UIMAD UR12, UR42, UR8, URZ ;  /* 0x000000082a0c72a4 */ /* 0x000fe4000f8e02ff */
[----:B------:R-:W-:Y:S02]  /*2320*/  UISETP.GE.AND UP0, UPT, UR4, UR9, UPT ;  /* 0x000000090400728c */ /* 0x000fe4000bf06270 */
[----:B------:R-:W-:Y:S02]  /*2330*/  UIMAD.WIDE.U32 UR16, UR4, UR10, URZ ;  /* 0x0000000a041072a5 */ /* 0x000fe4000f8e00ff */
[----:B------:R-:W-:-:S02]  /*2340*/  UISETP.GE.OR UP0, UPT, UR7, UR12, UP0 ;  /* 0x0000000c0700728c */ /* 0x000fc40008706670 */
[----:B------:R-:W-:Y:S02]  /*2350*/  UIMAD.WIDE.U32 UR12, UR7, UR10, URZ ;  /* 0x0000000a070c72a5 */ /* 0x000fe4000f8e00ff */
[----:B------:R-:W-:Y:S01]  /*2360*/  UIADD3 UR15, UPT, UPT, -UR4, URZ, URZ ;  /* 0x000000ff040f7290 */ /* 0x000fe2000fffe1ff */
[----:B------:R-:W-:Y:S01]  /*2370*/  UMOV UR10, UR17 ;  /* 0x00000011000a7c82 */ /* 0x000fe20008000000 */
[----:B------:R-:W-:Y:S02]  /*2380*/  UIADD3 UR12, UPT, UPT, -UR7, URZ, URZ ;  /* 0x000000ff070c7290 */ /* 0x000fe4000fffe1ff */
[----:B------:R-:W-:-:S03]  /*2390*/  USHF.R.U32.HI UR10, URZ, UR11, UR10 ;  /* 0x0000000bff0a7299 */ /* 0x000fc6000801160a */
[----:B------:R-:W-:Y:S01]  /*23a0*/  @!UP0 UMOV UR9, UR13 ;  /* 0x0000000d00098c82 */ /* 0x000fe20008000000 */
[----:B------:R-:W-:Y:S02]  /*23b0*/  UIMAD UR15, UR14, UR15, UR27 ;  /* 0x0000000f0e0f72a4 */ /* 0x000fe4000f8e021b */
[----:B------:R-:W-:Y:S02]  /*23c0*/  USEL UR10, UR4, UR10, !UP3 ;  /* 0x0000000a040a7287 */ /* 0x000fe4000d800000 */
[----:B------:R-:W-:Y:S02]  /*23d0*/  @!UP0 USHF.R.U32.HI UR9, URZ, UR11, UR9 ;  /* 0x0000000bff098299 */ /* 0x000fe40008011609 */
[----:B------:R-:W-:Y:S02]  /*23e0*/  UIADD3 UR11, UPT, UPT, -UR10, URZ, URZ ;  /* 0x000000ff0a0b7290 */ /* 0x000fe4000fffe1ff */
[----:B------:R-:W-:Y:S02]  /*23f0*/  @!UP0 USEL UR9, UR7, UR9, !UP3 ;  /* 0x0000000907098287 */ /* 0x000fe4000d800000 */
[----:B------:R-:W-:-:S02]  /*2400*/  UIMAD UR11, UR42, UR11, UR4 ;  /* 0x0000000b2a0b72a4 */ /* 0x000fc4000f8e0204 */
[----:B------:R-:W-:Y:S02]  /*2410*/  @!UP0 UIADD3 UR10, UPT, UPT, UR10, -UR9, URZ ;  /* 0x800000090a0a8290 */ /* 0x000fe4000fffe0ff */
[----:B------:R-:W-:Y:S02]  /*2420*/  @!UP0 UIMAD UR9, UR11, UR8, UR9 ;  /* 0x000000080b0982a4 */ /* 0x000fe4000f8e0209 */
[----:B------:R-:W-:Y:S02]  /*2430*/  @!UP0 UIMAD UR4, UR42, UR10, UR7 ;  /* 0x0000000a2a0482a4 */ /* 0x000fe4000f8e0207 */
[----:B------:R-:W-:Y:S02]  /*2440*/  UIMAD UR8, UR20, UR12, UR37 ;  /* 0x0000000c140872a4 */ /* 0x000fe4000f8e0225 */
[----:B------:R-:W-:Y:S01]  /*2450*/  UIMAD UR27, UR4, UR14, UR15 ;  /* 0x0000000e041b72a4 */ /* 0x000fe2000f8e020f */
[----:B------:R-:W-:Y:S02]  /*2460*/  @!UP0 UMOV UR7, UR9 ;  /* 0x0000000900078c82 */ /* 0x000fe40008000000 */
[----:B------:R-:W-:-:S12]  /*2470*/  UIMAD UR37, UR7, UR20, UR8 ;  /* 0x00000014072572a4 */ /* 0x000fd8000f8e0208 */
.L_x_40:
[----:B------:R-:W2:Y:S02]  /*2480*/  LDCU UR4, c[0x0][0xb30] ;  /* 0x00016600ff0477ac */ /* 0x000ea40008000800 */
[----:B--2---:R-:W-:-:S09]  /*2490*/  UISETP.NE.AND UP0, UPT, UR4, 0x1, UPT ;  /* 0x000000010400788c */ /* 0x004fd2000bf05270 */
[----:B------:R-:W-:Y:S05]  /*24a0*/  BRA.U UP0, `(.L_x_41) ;  /* 0x0000000100447547 */ /* 0x000fea000b800000 */
[----:B------:R-:W2:Y:S01]  /*24b0*/  LDCU.128 UR12, c[0x0][0xb10] ;  /* 0x00016200ff0c77ac */ /* 0x000ea20008000c00 */
[----:B------:R-:W3:Y:S01]  /*24c0*/  LDCU UR16, c[0x0][0xb0c] ;  /* 0x00016180ff1077ac */ /* 0x000ee20008000800 */
[----:B------:R-:W4:Y:S01]  /*24d0*/  LDCU UR17, c[0x0][0xb20] ;  /* 0x00016400ff1177ac */ /* 0x000f220008000800 */
[----:B--2---:R-:W-:Y:S02]  /*24e0*/  UIMAD.WIDE.U32 UR10, UR37, UR12, URZ ;  /* 0x0000000c250a72a5 */ /* 0x004fe4000f8e00ff */
[----:B------:R-:W-:Y:S02]  /*24f0*/  UIMAD.WIDE.U32 UR8, UR27, UR15, URZ ;  /* 0x0000000f1b0872a5 */ /* 0x000fe4000f8e00ff */
[----:B---3--:R-:W-:Y:S02]  /*2500*/  UISETP.NE.AND UP2, UPT, UR16, 0x1, UPT ;  /* 0x000000011000788c */ /* 0x008fe4000bf45270 */
[----:B------:R-:W-:Y:S01]  /*2510*/  UISETP.NE.AND UP0, UPT, UR14, 0x1, UPT ;  /* 0x000000010e00788c */ /* 0x000fe2000bf05270 */
[----:B------:R-:W-:-:S02]  /*2520*/  UMOV UR7, UR11 ;  /* 0x0000000b00077c82 */ /* 0x000fc40008000000 */
[----:B------:R-:W-:Y:S01]  /*2530*/  UMOV UR4, UR9 ;  /* 0x0000000900047c82 */ /* 0x000fe20008000000 */
[----:B------:R-:W-:Y:S02]  /*2540*/  USHF.R.U32.HI UR7, URZ, UR13, UR7 ;  /* 0x0000000dff077299 */ /* 0x000fe40008011607 */
[----:B----4-:R-:W-:Y:S02]  /*2550*/  USHF.R.U32.HI UR4, URZ, UR17, UR4 ;  /* 0x00000011ff047299 */ /* 0x010fe40008011604 */
[----:B------:R-:W-:Y:S02]  /*2560*/  USEL UR7, UR37, UR7, !UP2 ;  /* 0x0000000725077287 */ /* 0x000fe4000d000000 */
[----:B------:R-:W-:-:S04]  /*2570*/  USEL UR4, UR27, UR4, !UP0 ;  /* 0x000000041b047287 */ /* 0x000fc8000c000000 */
[----:B------:R-:W-:Y:S02]  /*2580*/  UIADD3 UR8, UPT, UPT, UR7, -UR4, URZ ;  /* 0x8000000407087290 */ /* 0x000fe4000fffe0ff */
[----:B------:R-:W-:Y:S02]  /*2590*/  UIADD3 UR4, UPT, UPT, -UR7, UR4, URZ ;  /* 0x0000000407047290 */ /* 0x000fe4000fffe1ff */
[----:B------:R-:W-:Y:S02]  /*25a0*/  UIMAD UR27, UR8, UR14, UR27 ;  /* 0x0000000e081b72a4 */ /* 0x000fe4000f8e021b */
[----:B------:R-:W-:-:S12]  /*25b0*/  UIMAD UR37, UR4, UR16, UR37 ;  /* 0x00000010042572a4 */ /* 0x000fd8000f8e0225 */
.L_x_41:
[----:B------:R-:W-:Y:S01]  /*25c0*/  VIADD R11, R11, 0x1 ;  /* 0x000000010b0b7836 */ /* 0x000fe20000000000 */
[----:B------:R-:W-:Y:S01]  /*25d0*/  PLOP3.LUT P1, PT, PT, PT, PT, 0x80, 0x8 ;  /* 0x000000000008781c */ /* 0x000fe20003f2f070 */
[----:B------:R-:W-:Y:S02]  /*25e0*/  UIADD3 UR46, UPT, UPT, UR37, UR60, URZ ;  /* 0x0000003c252e7290 */ /* 0x000fe4000fffe0ff */
[----:B------:R-:W-:Y:S01]  /*25f0*/  UIADD3 UR45, UPT, UPT, UR27, UR57, URZ ;  /* 0x000000391b2d7290 */ /* 0x000fe2000fffe0ff */
[----:B------:R-:W-:-:S04]  /*2600*/  ISETP.NE.AND P0, PT, R11, 0x2, PT ;  /* 0x000000020b00780c */ /* 0x000fc80003f05270 */
[----:B-1----:R-:W-:Y:S02]  /*2610*/  SEL R0, RZ, 0x1, P0 ;  /* 0x00000001ff007807 */ /* 0x002fe40000000000 */
[----:B------:R-:W-:Y:S02]  /*2620*/  SEL R11, R11, RZ, P0 ;  /* 0x000000ff0b0b7207 */ /* 0x000fe40000000000 */
[----:B------:R-:W-:Y:S01]  /*2630*/  LOP3.LUT R10, R10, R0, RZ, 0x3c, !PT ;  /* 0x000000000a0a7212 */ /* 0x000fe200078e3cff */
[----:B------:R-:W-:Y:S06]  /*2640*/  BRA.U UP1, `(.L_x_42) ;  /* 0xfffffff101447547 */ /* 0x000fec000b83ffff */
[----:B------:R-:W-:Y:S01]  /*2650*/  UIADD3 UR7, UPT, UPT, UR6, 0x28, URZ ;  /* 0x0000002806077890 */ /* 0x000fe2000fffe0ff */
[----:B------:R-:W-:-:S03]  /*2660*/  SHF.L.U32 R2, R12, 0x1f, RZ ;  /* 0x0000001f0c027819 */ /* 0x000fc600000006ff */
[----:B------:R-:W-:-:S09]  /*2670*/  ULEA UR4, UR5, UR7, 0x3 ;  /* 0x0000000705047291 */ /* 0x000fd2000f8e18ff */
[----:B------:R-:W1:Y:S02]  /*2680*/  SYNCS.PHASECHK.TRANS64.TRYWAIT P0, [UR4], R2 ;  /* 0x00000002ff0075a7 */ /* 0x000e640008001104 */
[----:B-1----:R-:W-:Y:S05]  /*2690*/  @!P0 BRA `(.L_x_43) ;  /* 0x0000004000e88947 */ /* 0x002fea0003800000 */
.L_x_108:
[----:B------:R-:W-:-:S04]  /*26a0*/  UIADD3 UR4, UPT, UPT, UR5, 0x1, URZ ;  /* 0x0000000105047890 */ /* 0x000fc8000fffe0ff */
[----:B------:R-:W-:-:S04]  /*26b0*/  UISETP.NE.AND UP0, UPT, UR4, 0x5, UPT ;  /* 0x000000050400788c */ /* 0x000fc8000bf05270 */
[----:B------:R-:W-:Y:S02]  /*26c0*/  USEL UR6, URZ, 0x1, UP0 ;  /* 0x00000001ff067887 */ /* 0x000fe40008000000 */
[----:B------:R-:W-:-:S04]  /*26d0*/  USEL UR4, UR4, URZ, UP0 ;  /* 0x000000ff04047287 */ /* 0x000fc80008000000 */
[----:B------:R-:W-:Y:S01]  /*26e0*/  ULEA UR5, UR4, UR7, 0x3 ;  /* 0x0000000704057291 */ /* 0x000fe2000f8e18ff */
[----:B-1----:R-:W-:-:S04]  /*26f0*/  LOP3.LUT R2, R12, UR6, RZ, 0x3c, !PT ;  /* 0x000000060c027c12 */ /* 0x002fc8000f8e3cff */
[----:B------:R-:W-:-:S04]  /*2700*/  SHF.L.U32 R3, R2, 0x1f, RZ ;  /* 0x0000001f02037819 */ /* 0x000fc800000006ff */
[----:B------:R-:W1:Y:S02]  /*2710*/  SYNCS.PHASECHK.TRANS64.TRYWAIT P0, [UR5], R3 ;  /* 0x00000003ff0075a7 */ /* 0x000e640008001105 */
[----:B-1----:R-:W-:Y:S05]  /*2720*/  @!P0 BRA `(.L_x_44) ;  /* 0x0000004000dc8947 */ /* 0x002fea0003800000 */
.L_x_110:
[----:B------:R-:W-:-:S04]  /*2730*/  UIADD3 UR4, UPT, UPT, UR4, 0x1, URZ ;  /* 0x0000000104047890 */ /* 0x000fc8000fffe0ff */
[----:B------:R-:W-:-:S04]  /*2740*/  UISETP.NE.AND UP0, UPT, UR4, 0x5, UPT ;  /* 0x000000050400788c */ /* 0x000fc8000bf05270 */
[----:B------:R-:W-:Y:S02]  /*2750*/  USEL UR6, URZ, 0x1, UP0 ;  /* 0x00000001ff067887 */ /* 0x000fe40008000000 */
[----:B------:R-:W-:-:S04]  /*2760*/  USEL UR4, UR4, URZ, UP0 ;  /* 0x000000ff04047287 */ /* 0x000fc80008000000 */
[----:B------:R-:W-:Y:S01]  /*2770*/  ULEA UR5, UR4, UR7, 0x3 ;  /* 0x0000000704057291 */ /* 0x000fe2000f8e18ff */
[----:B------:R-:W-:-:S04]  /*2780*/  LOP3.LUT R2, R2, UR6, RZ, 0x3c, !PT ;  /* 0x0000000602027c12 */ /* 0x000fc8000f8e3cff */
[----:B-1----:R-:W-:-:S04]  /*2790*/  SHF.L.U32 R3, R2, 0x1f, RZ ;  /* 0x0000001f02037819 */ /* 0x002fc800000006ff */
[----:B------:R-:W1:Y:S02]  /*27a0*/  SYNCS.PHASECHK.TRANS64.TRYWAIT P0, [UR5], R3 ;  /* 0x00000003ff0075a7 */ /* 0x000e640008001105 */
[----:B-1----:R-:W-:Y:S05]  /*27b0*/  @!P0 BRA `(.L_x_45) ;  /* 0x0000004000d08947 */ /* 0x002fea0003800000 */
.L_x_112:
        /* <DEDUP_REMOVED lines=9> */
.L_x_114:
[----:B------:R-:W-:-:S04]  /*2850*/  UIADD3 UR4, UPT, UPT, UR4, 0x1, URZ ;  /* 0x0000000104047890 */ /* 0x000fc8000fffe0ff */
[----:B------:R-:W-:-:S04]  /*2860*/  UISETP.NE.AND UP0, UPT, UR4, 0x5, UPT ;  /* 0x000000050400788c */ /* 0x000fc8000bf05270 */
[----:B------:R-:W-:Y:S02]  /*2870*/  USEL UR5, URZ, 0x1, UP0 ;  /* 0x00000001ff057887 */ /* 0x000fe40008000000 */
[----:B------:R-:W-:-:S04]  /*2880*/  USEL UR4, UR4, URZ, UP0 ;  /* 0x000000ff04047287 */ /* 0x000fc80008000000 */
[----:B------:R-:W-:Y:S01]  /*2890*/  ULEA UR4, UR4, UR7, 0x3 ;  /* 0x0000000704047291 */ /* 0x000fe2000f8e18ff */
[----:B------:R-:W-:-:S04]  /*28a0*/  LOP3.LUT R2, R2, UR5, RZ, 0x3c, !PT ;  /* 0x0000000502027c12 */ /* 0x000fc8000f8e3cff */
[----:B------:R-:W-:Y:S01]  /*28b0*/  SHF.L.U32 R2, R2, 0x1f, RZ ;  /* 0x0000001f02027819 */ /* 0x000fe200000006ff */
[----:B-1----:R-:W-:-:S07]  /*28c0*/  IMAD.U32 R0, RZ, RZ, UR4 ;  /* 0x00000004ff007e24 */ /* 0x002fce000f8e00ff */
.L_x_47:
[----:B-1----:R1:W2:Y:S02]  /*28d0*/  SYNCS.PHASECHK.TRANS64.TRYWAIT P0, [R0+URZ], R2 ;  /* 0x00000002000075a7 */ /* 0x0022a400080011ff */
[----:B--2---:R-:W-:Y:S05]  /*28e0*/  @!P0 NANOSLEEP.SYNCS 0x989680 ;  /* 0x009896800000895d */ /* 0x004fea0003900000 */
[----:B------:R-:W2:Y:S02]  /*28f0*/  @!P0 SYNCS.PHASECHK.TRANS64 P0, [R0+URZ], R2 ;  /* 0x00000002000085a7 */ /* 0x000ea400080010ff */
[----:B--2---:R-:W-:Y:S05]  /*2900*/  @P0 EXIT ;  /* 0x000000000000094d */ /* 0x004fea0003800000 */
[----:B------:R-:W-:Y:S05]  /*2910*/  BRA `(.L_x_47) ;  /* 0xfffffffc00ec7947 */ /* 0x000fea000383ffff */
.L_x_22:
[----:B------:R-:W-:-:S04]  /*2920*/  UISETP.NE.AND UP0, UPT, UR48, URZ, UPT ;  /* 0x000000ff3000728c */ /* 0x000fc8000bf05270 */
[----:B------:R-:W-:-:S09]  /*2930*/  UISETP.NE.OR UP0, UPT, UR18, 0x1, UP0 ;  /* 0x000000011200788c */ /* 0x000fd20008705670 */
[----:B------:R-:W-:Y:S05]  /*2940*/  BRA.U UP0, `(.L_x_48) ;  /* 0x0000000500487547 */ /* 0x000fea000b800000 */
[----:B------:R-:W-:Y:S01]  /*2950*/  ISETP.GE.U32.AND P2, PT, R0, 0x2, PT ;  /* 0x000000020000780c */ /* 0x000fe20003f46070 */
[----:B------:R-:W-:Y:S01]  /*2960*/  IMAD.MOV.U32 R12, RZ, RZ, 0x1 ;  /* 0x00000001ff0c7424 */ /* 0x000fe200078e00ff */
[----:B------:R-:W-:Y:S02]  /*2970*/  CS2R R10, SRZ ;  /* 0x00000000000a7805 */ /* 0x000fe4000001ff00 */
[----:B------:R-:W-:Y:S01]  /*2980*/  CS2R R8, SRZ ;  /* 0x0000000000087805 */ /* 0x000fe2000001ff00 */
[----:B------:R-:W-:Y:S01]  /*2990*/  UMOV UR6, 0x400 ;  /* 0x0000040000067882 */ /* 0x000fe20000000000 */
[----:B------:R-:W-:Y:S01]  /*29a0*/  UMOV UR5, URZ ;  /* 0x000000ff00057c82 */ /* 0x000fe20008000000 */
[----:B------:R-:W-:-:S12]  /*29b0*/  ULEA UR6, UR48, UR6, 0x18 ;  /* 0x0000000630067291 */ /* 0x000fd8000f8ec0ff */
.L_x_52:
[----:B------:R-:W-:Y:S02]  /*29c0*/  LEA R2, R8, UR6, 0x3 ;  /* 0x0000000608027c11 */ /* 0x000fe4000f8e18ff */
[----:B------:R-:W-:-:S03]  /*29d0*/  SHF.L.U32 R4, R9, 0x1f, RZ ;  /* 0x0000001f09047819 */ /* 0x000fc600000006ff */
[----:B------:R-:W-:Y:S01]  /*29e0*/  VIADD R5, R2, 0xe0 ;  /* 0x000000e002057836 */ /* 0x000fe20000000000 */
[----:B------:R-:W2:Y:S02]  /*29f0*/  SYNCS.PHASECHK.TRANS64.TRYWAIT P0, [R2+URZ+0xd0], R4 ;  /* 0x0000d004020075a7 */ /* 0x000ea400080011ff */
[----:B--2---:R-:W-:Y:S05]  /*2a00*/  @!P0 BRA `(.L_x_49) ;  /* 0x00000040006c8947 */ /* 0x004fea0003800000 */
.L_x_115:
[----:B------:R-:W-:Y:S01]  /*2a10*/  ULEA UR4, UR5, UR6, 0x3 ;  /* 0x0000000605047291 */ /* 0x000fe2000f8e18ff */
[----:B--2---:R-:W-:Y:S01]  /*2a20*/  PRMT R2, RZ, 0x654, R5 ;  /* 0x00000654ff027816 */ /* 0x004fe20000000005 */
[----:B------:R-:W-:Y:S01]  /*2a30*/  @!P2 IMAD.MOV.U32 R4, RZ, RZ, 0x10 ;  /* 0x00000010ff04a424 */ /* 0x000fe200078e00ff */
[----:B------:R-:W-:Y:S01]  /*2a40*/  SHF.L.U32 R5, R12, 0x1f, RZ ;  /* 0x0000001f0c057819 */ /* 0x000fe200000006ff */
[----:B------:R-:W-:Y:S01]  /*2a50*/  UIADD3 UR7, UPT, UPT, UR4, 0x70, URZ ;  /* 0x0000007004077890 */ /* 0x000fe2000fffe0ff */
[----:B------:R2:W-:Y:S05]  /*2a60*/  SYNCS.ARRIVE.TRANS64.RED.A1T0 RZ, [R2+URZ], RZ ;  /* 0x000000ff02ff79a7 */ /* 0x0005ea00081004ff */
[----:B------:R-:W-:Y:S01]  /*2a70*/  IMAD.U32 R6, RZ, RZ, UR7 ;  /* 0x00000007ff067e24 */ /* 0x000fe2000f8e00ff */
[----:B------:R-:W3:Y:S04]  /*2a80*/  SYNCS.PHASECHK.TRANS64.TRYWAIT P0, [UR4+0x80], R5 ;  /* 0x00008005ff0075a7 */ /* 0x000ee80008001104 */
[----:B------:R-:W-:Y:S01]  /*2a90*/  PRMT R6, R0, 0x654, R6 ;  /* 0x0000065400067816 */ /* 0x000fe20000000006 */
[----:B--23--:R-:W-:Y:S06]  /*2aa0*/  @!P0 BRA `(.L_x_50) ;  /* 0x0000004000588947 */ /* 0x00cfec0003800000 */
.L_x_117:
[----:B------:R-:W-:Y:S01]  /*2ab0*/  ULEA UR8, UR5, UR6, 0x4 ;  /* 0x0000000605087291 */ /* 0x000fe2000f8e20ff */
[----:B------:R-:W-:Y:S01]  /*2ac0*/  SEL R3, R6, R3, !P2 ;  /* 0x0000000306037207 */ /* 0x000fe20005000000 */
[----:B------:R-:W-:Y:S01]  /*2ad0*/  UIADD3 UR9, UPT, UPT, UR4, 0x70, URZ ;  /* 0x0000007004097890 */ /* 0x000fe2000fffe0ff */
[----:B--2---:R-:W-:Y:S01]  /*2ae0*/  LEA R2, R11, UR6, 0x3 ;  /* 0x000000060b027c11 */ /* 0x004fe2000f8e18ff */
[----:B------:R-:W-:Y:S01]  /*2af0*/  UIADD3 UR8, UPT, UPT, UR8, 0x100, URZ ;  /* 0x0000010008087890 */ /* 0x000fe2000fffe0ff */
[----:B------:R2:W-:Y:S01]  /*2b00*/  @!P2 SYNCS.ARRIVE.TRANS64.RED RZ, [R3+URZ], R4 ;  /* 0x0000000403ffa9a7 */ /* 0x0005e200080004ff */
[----:B------:R-:W-:Y:S01]  /*2b10*/  UIADD3 UR4, UPT, UPT, UR5, 0x1, URZ ;  /* 0x0000000105047890 */ /* 0x000fe2000fffe0ff */
[----:B------:R-:W-:-:S03]  /*2b20*/  VIADD R8, R8, 0x1 ;  /* 0x0000000108087836 */ /* 0x000fc60000000000 */
[----:B------:R-:W-:Y:S02]  /*2b30*/  UISETP.NE.AND UP0, UPT, UR4, 0x2, UPT ;  /* 0x000000020400788c */ /* 0x000fe4000bf05270 */
[----:B------:R-:W-:Y:S01]  /*2b40*/  ISETP.NE.AND P0, PT, R8, 0x2, PT ;  /* 0x000000020800780c */ /* 0x000fe20003f05270 */
[----:B------:R-:W-:Y:S06]  /*2b50*/  UGETNEXTWORKID.BROADCAST [UR8], [UR9] ;  /* 0x00000000080073ca */ /* 0x000fec0008000100 */
[----:B------:R-:W-:Y:S02]  /*2b60*/  USEL UR7, URZ, 0x1, UP0 ;  /* 0x00000001ff077887 */ /* 0x000fe40008000000 */
[----:B------:R-:W-:-:S04]  /*2b70*/  USEL UR5, UR4, URZ, UP0 ;  /* 0x000000ff04057287 */ /* 0x000fc80008000000 */
[----:B------:R-:W-:Y:S02]  /*2b80*/  LOP3.LUT R12, R12, UR7, RZ, 0x3c, !PT ;  /* 0x000000070c0c7c12 */ /* 0x000fe4000f8e3cff */
[----:B--2---:R-:W-:-:S04]  /*2b90*/  SHF.L.U32 R4, R10, 0x1f, RZ ;  /* 0x0000001f0a047819 */ /* 0x004fc800000006ff */
[----:B------:R-:W2:Y:S02]  /*2ba0*/  SYNCS.PHASECHK.TRANS64.TRYWAIT P1, [R2+URZ+0x70], R4 ;  /* 0x00007004020075a7 */ /* 0x000ea400080211ff */
[----:B--2---:R-:W-:Y:S05]  /*2bb0*/  @!P1 BRA `(.L_x_51) ;  /* 0x00000040002c9947 */ /* 0x004fea0003800000 */
.L_x_118:
[C---:B--2---:R-:W-:Y:S01]  /*2bc0*/  LEA R4, R11.reuse, UR6, 0x4 ;  /* 0x000000060b047c11 */ /* 0x044fe2000f8e20ff */
[----:B------:R-:W-:Y:S01]  /*2bd0*/  VIADD R2, R2, 0x80 ;  /* 0x0000008002027836 */ /* 0x000fe20000000000 */
[----:B------:R-:W-:Y:S01]  /*2be0*/  SEL R8, R8, RZ, P0 ;  /* 0x000000ff08087207 */ /* 0x000fe20000000000 */
[----:B------:R-:W-:-:S03]  /*2bf0*/  VIADD R11, R11, 0x1 ;  /* 0x000000010b0b7836 */ /* 0x000fc60000000000 */
[----:B------:R-:W2:Y:S01]  /*2c00*/  LDS.128 R4, [R4+0x100] ;  /* 0x0001000004047984 */ /* 0x000ea20000000c00 */
[----:B------:R-:W-:Y:S02]  /*2c10*/  PRMT R2, RZ, 0x654, R2 ;  /* 0x00000654ff027816 */ /* 0x000fe40000000002 */
[C---:B------:R-:W-:Y:S01]  /*2c20*/  ISETP.NE.AND P1, PT, R11.reuse, 0x2, PT ;  /* 0x000000020b00780c */ /* 0x040fe20003f25270 */
[----:B------:R-:W-:Y:S01]  /*2c30*/  @!PT LDS RZ, [RZ] ;  /* 0x00000000fffff984 */ /* 0x000fe20000000800 */
[----:B------:R-:W-:Y:S01]  /*2c40*/  @!PT LDS RZ, [RZ] ;  /* 0x00000000fffff984 */ /* 0x000fe20000000800 */
[----:B------:R-:W-:Y:S01]  /*2c50*/  @!PT LDS RZ, [RZ] ;  /* 0x00000000fffff984 */ /* 0x000fe20000000800 */
[----:B------:R-:W-:Y:S01]  /*2c60*/  @!PT LDS RZ, [RZ] ;  /* 0x00000000fffff984 */ /* 0x000fe20000000800 */
[----:B------:R3:W-:Y:S06]  /*2c70*/  MEMBAR.ALL.CTA ;  /* 0x0000000000007992 */ /* 0x0007ec0000008000 */
[----:B---3--:R-:W3:Y:S01]  /*2c80*/  FENCE.VIEW.ASYNC.S ;  /* 0x00000000000073c6 */ /* 0x008ee20000000000 */
[----:B------:R-:W-:Y:S01]  /*2c90*/  SEL R11, R11, RZ, P1 ;  /* 0x000000ff0b0b7207 */ /* 0x000fe20000800000 */
[----:B---3--:R3:W-:Y:S01]  /*2ca0*/  SYNCS.ARRIVE.TRANS64.RED.A1T0 RZ, [R2+URZ], RZ ;  /* 0x000000ff02ff79a7 */ /* 0x0087e200081004ff */
[----:B--2---:R-:W-:-:S02]  /*2cb0*/  LOP3.LUT P3, RZ, R6, 0x1, RZ, 0xc0, !PT ;  /* 0x0000000106ff7812 */ /* 0x004fc4000786c0ff */
[----:B------:R-:W-:-:S04]  /*2cc0*/  SEL R4, RZ, 0x1, P1 ;  /* 0x00000001ff047807 */ /* 0x000fc80000800000 */
[----:B------:R-:W-:Y:S02]  /*2cd0*/  LOP3.LUT R10, R10, R4, RZ, 0x3c, !PT ;  /* 0x000000040a0a7212 */ /* 0x000fe400078e3cff */
[----:B---3--:R-:W-:-:S04]  /*2ce0*/  SEL R2, RZ, 0x1, P0 ;  /* 0x00000001ff027807 */ /* 0x008fc80000000000 */
[----:B------:R-:W-:Y:S01]  /*2cf0*/  LOP3.LUT R9, R9, R2, RZ, 0x3c, !PT ;  /* 0x0000000209097212 */ /* 0x000fe200078e3cff */
[----:B------:R-:W-:Y:S06]  /*2d00*/  @P3 BRA `(.L_x_52) ;  /* 0xfffffffc002c3947 */ /* 0x000fec000383ffff */
[----:B------:R-:W-:Y:S01]  /*2d10*/  ULEA UR4, UR5, UR6, 0x3 ;  /* 0x0000000605047291 */ /* 0x000fe2000f8e18ff */
[----:B------:R-:W-:-:S08]  /*2d20*/  SHF.L.U32 R2, R12, 0x1f, RZ ;  /* 0x0000001f0c027819 */ /* 0x000fd000000006ff */
[----:B------:R-:W2:Y:S02]  /*2d30*/  SYNCS.PHASECHK.TRANS64 P0, [UR4+0x80], R2 ;  /* 0x00008002ff0075a7 */ /* 0x000ea40008001004 */
[----:B--2---:R-:W-:Y:S05]  /*2d40*/  @P0 BRA `(.L_x_53) ;  /* 0x0000000000080947 */ /* 0x004fea0003800000 */
[----:B------:R-:W2:Y:S02]  /*2d50*/  SYNCS.PHASECHK.TRANS64.TRYWAIT P0, [UR4+0x80], R2 ;  /* 0x00008002ff0075a7 */ /* 0x000ea40008001104 */
[----:B--2---:R-:W-:Y:S05]  /*2d60*/  @!P0 BRA `(.L_x_54) ;  /* 0x0000003c00d48947 */ /* 0x004fea0003800000 */
.L_x_53:
[----:B------:R-:W-:-:S04]  /*2d70*/  UIADD3 UR7, UPT, UPT, UR5, 0x1, URZ ;  /* 0x0000000105077890 */ /* 0x000fc8000fffe0ff */
[----:B------:R-:W-:-:S04]  /*2d80*/  UISETP.NE.AND UP0, UPT, UR7, 0x2, UPT ;  /* 0x000000020700788c */ /* 0x000fc8000bf05270 */
[----:B------:R-:W-:Y:S02]  /*2d90*/  USEL UR8, URZ, 0x1, UP0 ;  /* 0x00000001ff087887 */ /* 0x000fe40008000000 */
[----:B------:R-:W-:-:S04]  /*2da0*/  USEL UR7, UR7, URZ, UP0 ;  /* 0x000000ff07077287 */ /* 0x000fc80008000000 */
[----:B------:R-:W-:Y:S01]  /*2db0*/  ULEA UR7, UR7, UR6, 0x3 ;  /* 0x0000000607077291 */ /* 0x000fe2000f8e18ff */
[----:B--2---:R-:W-:-:S04]  /*2dc0*/  LOP3.LUT R2, R12, UR8, RZ, 0x3c, !PT ;  /* 0x000000080c027c12 */ /* 0x004fc8000f8e3cff */
[----:B------:R-:W-:-:S04]  /*2dd0*/  SHF.L.U32 R0, R2, 0x1f, RZ ;  /* 0x0000001f02007819 */ /* 0x000fc800000006ff */
[----:B------:R-:W2:Y:S02]  /*2de0*/  SYNCS.PHASECHK.TRANS64 P0, [UR7+0x80], R0 ;  /* 0x00008000ff0075a7 */ /* 0x000ea40008001007 */
[----:B-12---:R-:W-:Y:S05]  /*2df0*/  @P0 EXIT ;  /* 0x000000000000094d */ /* 0x006fea0003800000 */
[----:B------:R-:W-:Y:S02]  /*2e00*/  SHF.L.U32 R2, R2, 0x1f, RZ ;  /* 0x0000001f02027819 */ /* 0x000fe400000006ff */
[----:B------:R-:W-:-:S07]  /*2e10*/  MOV R0, UR7 ;  /* 0x0000000700007c02 */ /* 0x000fce0008000f00 */
.L_x_55:
[----:B-1----:R1:W2:Y:S02]  /*2e20*/  SYNCS.PHASECHK.TRANS64.TRYWAIT P0, [R0+URZ+0x80], R2 ;  /* 0x00008002000075a7 */ /* 0x0022a400080011ff */
[----:B--2---:R-:W-:Y:S05]  /*2e30*/  @!P0 NANOSLEEP.SYNCS 0x989680 ;  /* 0x009896800000895d */ /* 0x004fea0003900000 */
[----:B------:R-:W2:Y:S02]  /*2e40*/  @!P0 SYNCS.PHASECHK.TRANS64 P0, [R0+URZ+0x80], R2 ;  /* 0x00008002000085a7 */ /* 0x000ea400080010ff */
[----:B--2---:R-:W-:Y:S05]  /*2e50*/  @P0 EXIT ;  /* 0x000000000000094d */ /* 0x004fea0003800000 */
[----:B------:R-:W-:Y:S05]  /*2e60*/  BRA `(.L_x_55) ;  /* 0xfffffffc00ec7947 */ /* 0x000fea000383ffff */
.L_x_48:
[----:B------:R-:W-:Y:S05]  /*2e70*/  BRA.U UP4, `(.L_x_56) ;  /* 0x0000000d04d47547 */ /* 0x000fea000b800000 */
[----:B------:R-:W-:Y:S01]  /*2e80*/  UMOV UR4, 0x40 ;  /* 0x0000004000047882 */ /* 0x000fe20000000000 */
[----:B------:R-:W-:Y:S01]  /*2e90*/  NOP ;  /* 0x0000000000007918 */ /* 0x000fe20000000000 */
[----:B------:R-:W-:Y:S01]  /*2ea0*/  ULEA UR5, UR48, UR4, 0x18 ;  /* 0x0000000430057291 */ /* 0x000fe2000f8ec0ff */
[----:B------:R-:W-:Y:S02]  /*2eb0*/  UMOV UR6, 0x400 ;  /* 0x0000040000067882 */ /* 0x000fe40000000000 */
[----:B------:R-:W-:-:S06]  /*2ec0*/  ULEA UR6, UR48, UR6, 0x18 ;  /* 0x0000000630067291 */ /* 0x000fcc000f8ec0ff */
[----:B------:R-:W2:Y:S02]  /*2ed0*/  LDS.U8 R0, [UR5+0x1c] ;  /* 0x00001c05ff007984 */ /* 0x000ea40008000000 */
[----:B--2---:R-:W-:-:S13]  /*2ee0*/  ISETP.NE.AND P0, PT, R0, RZ, PT ;  /* 0x000000ff0000720c */ /* 0x004fda0003f05270 */
[----:B------:R-:W-:Y:S05]  /*2ef0*/  @P0 BRA `(.L_x_57) ;  /* 0x0000000000580947 */ /* 0x000fea0003800000 */
[----:B------:R-:W-:-:S13]  /*2f00*/  ELECT P0, URZ, PT ;  /* 0x0000000000ff782f */ /* 0x000fda0003800000 */
[----:B------:R-:W-:Y:S05]  /*2f10*/  @!P0 BRA `(.L_x_58) ;  /* 0x0000000000608947 */ /* 0x000fea0003800000 */
[----:B------:R-:W-:Y:S01]  /*2f20*/  UMOV UR4, 0x10 ;  /* 0x0000001000047882 */ /* 0x000fe20000000000 */
[----:B------:R-:W-:Y:S01]  /*2f30*/  HFMA2 R0, -RZ, RZ, 0, 5.9604644775390625e-08 ;  /* 0x00000001ff007431 */ /* 0x000fe200000001ff */
[----:B------:R-:W-:-:S03]  /*2f40*/  MOV R3, 0xffff ;  /* 0x0000ffff00037802 */ /* 0x000fc60000000f00 */
[----:B------:R-:W-:Y:S04]  /*2f50*/  DEPBAR.LE SB2, 0x36 ;  /* 0x0000ad800000791a */ /* 0x000fe80000000000 */
[----:B------:R-:W2:Y:S02]  /*2f60*/  UTCATOMSWS.FIND_AND_SET.ALIGN UP0, UR4, UR4 ;  /* 0x00000004000475e3 */ /* 0x000ea40008000800 */
[----:B--2---:R-:W-:Y:S01]  /*2f70*/  MOV R4, UR4 ;  /* 0x0000000400047c02 */ /* 0x004fe20008000f00 */
[----:B------:R-:W-:Y:S06]  /*2f80*/  BRA.U UP0, `(.L_x_59) ;  /* 0x0000000100187547 */ /* 0x000fec000b800000 */
.L_x_60:
[----:B------:R-:W-:Y:S05]  /*2f90*/  NANOSLEEP 0x64 ;  /* 0x000000640000795d */ /* 0x000fea0003800000 */
[----:B------:R-:W-:-:S05]  /*2fa0*/  UMOV UR4, 0x10 ;  /* 0x0000001000047882 */ /* 0x000fca0000000000 */
[----:B------:R-:W-:Y:S04]  /*2fb0*/  DEPBAR.LE SB2, 0x36 ;  /* 0x0000ad800000791a */ /* 0x000fe80000000000 */
[----:B------:R-:W2:Y:S02]  /*2fc0*/  UTCATOMSWS.FIND_AND_SET.ALIGN UP0, UR4, UR4 ;  /* 0x00000004000475e3 */ /* 0x000ea40008000800 */
[----:B--2---:R-:W-:Y:S01]  /*2fd0*/  MOV R4, UR4 ;  /* 0x0000000400047c02 */ /* 0x004fe20008000f00 */
[----:B------:R-:W-:Y:S05]  /*2fe0*/  BRA.U !UP0, `(.L_x_60) ;  /* 0xfffffffd08e87547 */ /* 0x000fea000b83ffff */
.L_x_59:
[-C--:B------:R-:W-:Y:S02]  /*2ff0*/  SHF.L.U32 R3, R3, R4.reuse, RZ ;  /* 0x0000000403037219 */ /* 0x080fe400000006ff */
[----:B------:R-:W-:Y:S01]  /*3000*/  SHF.L.U32 R0, R0, R4, RZ ;  /* 0x0000000400007219 */ /* 0x000fe200000006ff */
[----:B------:R-:W-:Y:S02]  /*3010*/  IMAD.SHL.U32 R4, R4, 0x20, RZ ;  /* 0x0000002004047824 */ /* 0x000fe400078e00ff */
[----:B------:R2:W-:Y:S04]  /*3020*/  ATOMS.OR RZ, [UR5+0x14], R3 ;  /* 0x00001403ffff798c */ /* 0x0005e8000b000005 */
[----:B------:R2:W-:Y:S04]  /*3030*/  ATOMS.OR RZ, [UR5+0x18], R0 ;  /* 0x00001800ffff798c */ /* 0x0005e8000b000005 */
[----:B------:R2:W-:Y:S01]  /*3040*/  STS [UR6+0x120], R4 ;  /* 0x00012004ff007988 */ /* 0x0005e20008000806 */
[----:B------:R-:W-:Y:S05]  /*3050*/  BRA `(.L_x_58) ;  /* 0x0000000000107947 */ /* 0x000fea0003800000 */
.L_x_57:
[----:B------:R-:W-:Y:S02]  /*3060*/  MOV R0, 0xffffffff ;  /* 0xffffffff00007802 */ /* 0x000fe40000000f00 */
[----:B------:R-:W-:-:S03]  /*3070*/  MOV R4, 0x30a0 ;  /* 0x000030a000047802 */ /* 0x000fc60000000f00 */
[----:B------:R2:W-:Y:S04]  /*3080*/  STS [UR6+0x120], R0 ;  /* 0x00012000ff007988 */ /* 0x0005e80008000806 */
[----:B-12--5:R-:W-:Y:S05]  /*3090*/  CALL.REL.NOINC `($__internal_1_$__cuda_sm10x_tcgen05_guardrail_trap_phase_invalid_during_alloc) ;  /* 0x0000004000547944 */ /* 0x026fea0003c00000 */
.L_x_58:
[----:B------:R-:W-:Y:S05]  /*30a0*/  WARPSYNC.ALL ;  /* 0x0000000000007948 */ /* 0x000fea0003800000 */
[----:B------:R-:W3:Y:S01]  /*30b0*/  S2UR UR4, SR_CgaCtaId ;  /* 0x00000000000479c3 */ /* 0x000ee20000008800 */
[----:B------:R-:W-:Y:S01]  /*30c0*/  UMOV UR26, 0x400 ;  /* 0x00000400001a7882 */ /* 0x000fe20000000000 */
[----:B------:R-:W-:-:S06]  /*30d0*/  NOP ;  /* 0x0000000000007918 */ /* 0x000fcc0000000000 */
[----:B------:R-:W-:Y:S06]  /*30e0*/  BAR.ARV 0x6, 0xa0 ;  /* 0x0182800000007b1d */ /* 0x000fec0000002000 */
[----:B------:R-:W4:Y:S01]  /*30f0*/  LDCU UR5, c[0x0][0x38c] ;  /* 0x00007180ff0577ac */ /* 0x000f220008000800 */
[----:B------:R-:W-:Y:S01]  /*3100*/  LOP3.LUT R2, R2, 0xffff, RZ, 0xc0, !PT ;  /* 0x0000ffff02027812 */ /* 0x000fe200078ec0ff */
[----:B------:R-:W-:Y:S01]  /*3110*/  IMAD.MOV.U32 R11, RZ, RZ, 0x1 ;  /* 0x00000001ff0b7424 */ /* 0x000fe200078e00ff */
[----:B------:R-:W-:Y:S01]  /*3120*/  CS2R R8, SRZ ;  /* 0x0000000000087805 */ /* 0x000fe2000001ff00 */
[----:B------:R-:W1:Y:S01]  /*3130*/  LDCU UR7, c[0x0][0x38c] ;  /* 0x00007180ff0777ac */ /* 0x000e620008000800 */
[----:B------:R-:W-:Y:S01]  /*3140*/  R2UR UR27, R2 ;  /* 0x00000000021b72ca */ /* 0x000fe200000e0000 */
[----:B------:R-:W-:Y:S01]  /*3150*/  IMAD.MOV.U32 R10, RZ, RZ, RZ ;  /* 0x000000ffff0a7224 */ /* 0x000fe200078e00ff */
[----:B------:R-:W-:Y:S01]  /*3160*/  UMOV UR30, URZ ;  /* 0x000000ff001e7c82 */ /* 0x000fe20008000000 */
[----:B------:R-:W-:Y:S01]  /*3170*/  UMOV UR24, URZ ;  /* 0x000000ff00187c82 */ /* 0x000fe20008000000 */
[----:B---3--:R-:W-:Y:S01]  /*3180*/  ULEA UR26, UR4, UR26, 0x18 ;  /* 0x0000001a041a7291 */ /* 0x008fe2000f8ec0ff */
[----:B------:R-:W-:Y:S01]  /*3190*/  UMOV UR38, 0x0 ;  /* 0x0000000000267882 */ /* 0x000fe20000000000 */
[----:B------:R-:W-:-:S02]  /*31a0*/  UMOV UR39, 0x4100010 ;  /* 0x0410001000277882 */ /* 0x000fc40000000000 */
[----:B------:R-:W-:Y:S02]  /*31b0*/  UIADD3 UR4, UPT, UPT, UR26, 0x2400, URZ ;  /* 0x000024001a047890 */ /* 0x000fe4000fffe0ff */
[----:B------:R-:W-:Y:S02]  /*31c0*/  UIADD3 UR6, UPT, UPT, UR26, 0xc400, URZ ;  /* 0x0000c4001a067890 */ /* 0x000fe4000fffe0ff */
[----:B----4-:R-:W-:Y:S01]  /*31d0*/  UIADD3 UR5, UPT, UPT, UR5, 0x7f, URZ ;  /* 0x0000007f05057890 */ /* 0x010fe2000fffe0ff */
[----:B--2---:R-:W2:Y:S01]  /*31e0*/  LDS R0, [UR26+0x120] ;  /* 0x0001201aff007984 */ /* 0x004ea20008000800 */
[----:B-1----:R-:W-:Y:S01]  /*31f0*/  UMOV UR36, 0x0 ;  /* 0x0000000000247882 */ /* 0x002fe20000000000 */
[----:B------:R-:W-:Y:S01]  /*3200*/  UMOV UR37, 0x4100010 ;  /* 0x0410001000257882 */ /* 0x000fe20000000000 */
[----:B------:R-:W-:Y:S02]  /*3210*/  USHF.R.S32.HI UR40, URZ, 0x1f, UR5 ;  /* 0x0000001fff287899 */ /* 0x000fe40008011405 */
[----:B------:R-:W-:-:S02]  /*3220*/  UISETP.GE.AND UP4, UPT, UR7, 0x1, UPT ;  /* 0x000000010700788c */ /* 0x000fc4000bf86270 */
[----:B------:R-:W-:Y:S02]  /*3230*/  ULEA.HI UR40, UR40, UR5, URZ, 0x7 ;  /* 0x0000000528287291 */ /* 0x000fe4000f8f38ff */
[----:B------:R-:W-:Y:S02]  /*3240*/  USHF.R.U32.HI UR5, URZ, 0x4, UR4 ;  /* 0x00000004ff057899 */ /* 0x000fe40008011604 */
[----:B------:R-:W-:Y:S02]  /*3250*/  USHF.R.S32.HI UR40, URZ, 0x7, UR40 ;  /* 0x00000007ff287899 */ /* 0x000fe40008011428 */
[----:B------:R-:W-:Y:S02]  /*3260*/  USHF.R.U32.HI UR4, URZ, 0x4, UR6 ;  /* 0x00000004ff047899 */ /* 0x000fe40008011606 */
[----:B------:R-:W-:Y:S02]  /*3270*/  UISETP.LT.AND UP0, UPT, UR40, 0x1, UPT ;  /* 0x000000012800788c */ /* 0x000fe4000bf01270 */
[----:B------:R-:W-:-:S02]  /*3280*/  ULOP3.LUT UR5, UR5, 0x3fff, URZ, 0xc0, !UPT ;  /* 0x00003fff05057892 */ /* 0x000fc4000f8ec0ff */
[----:B------:R-:W-:Y:S02]  /*3290*/  ULOP3.LUT UR4, UR4, 0x3fff, URZ, 0xc0, !UPT ;  /* 0x00003fff04047892 */ /* 0x000fe4000f8ec0ff */
[----:B------:R-:W-:Y:S02]  /*32a0*/  USEL UR41, UR40, 0x1, !UP0 ;  /* 0x0000000128297887 */ /* 0x000fe4000c000000 */
[----:B------:R-:W-:Y:S02]  /*32b0*/  ULOP3.LUT UR28, UR5, 0x10000, URZ, 0xfc, !UPT ;  /* 0x00010000051c7892 */ /* 0x000fe4000f8efcff */
[----:B------:R-:W-:Y:S02]  /*32c0*/  ULOP3.LUT UR29, UR4, 0x10000, URZ, 0xfc, !UPT ;  /* 0x00010000041d7892 */ /* 0x000fe4000f8efcff */
[----:B------:R-:W-:Y:S01]  /*32d0*/  UIADD3 UR41, UPT, UPT, -UR41, URZ, URZ ;  /* 0x000000ff29297290 */ /* 0x000fe2000fffe1ff */
[----:B------:R-:W-:Y:S01]  /*32e0*/  UMOV UR34, 0x0 ;  /* 0x0000000000227882 */ /* 0x000fe20000000000 */
[----:B------:R-:W-:Y:S01]  /*32f0*/  UMOV UR35, 0x4100010 ;  /* 0x0410001000237882 */ /* 0x000fe20000000000 */
[----:B------:R-:W-:Y:S01]  /*3300*/  UMOV UR32, 0x0 ;  /* 0x0000000000207882 */ /* 0x000fe20000000000 */
[----:B------:R-:W-:Y:S01]  /*3310*/  UMOV UR33, 0x4100010 ;  /* 0x0410001000217882 */ /* 0x000fe20000000000 */
[----:B--2---:R-:W-:-:S15]  /*3320*/  R2UR UR42, R0 ;  /* 0x00000000002a72ca */ /* 0x004fde00000e0000 */
.L_x_67:
[----:B------:R-:W-:Y:S02]  /*3330*/  LEA R0, R10, UR26, 0x3 ;  /* 0x0000001a0a007c11 */ /* 0x000fe4000f8e18ff */
[----:B------:R-:W-:Y:S02]  /*3340*/  SHF.L.U32 R2, R9, 0x1f, RZ ;  /* 0x0000001f09027819 */ /* 0x000fe400000006ff */
[----:B------:R-:W-:Y:S01]  /*3350*/  PLOP3.LUT P0, PT, PT, PT, UP4, 0x80, 0x8 ;  /* 0x000000000008781c */ /* 0x000fe20003f0f048 */
[----:B------:R-:W-:Y:S01]  /*3360*/  VIADD R3, R0, 0x80 ;  /* 0x0000008000037836 */ /* 0x000fe20000000000 */
[----:B-1----:R-:W1:Y:S02]  /*3370*/  SYNCS.PHASECHK.TRANS64.TRYWAIT P1, [R0+URZ+0x70], R2 ;  /* 0x00007002000075a7 */ /* 0x002e6400080211ff */
[----:B-1-3--:R-:W-:Y:S09]  /*3380*/  @!P1 BRA `(.L_x_61) ;  /* 0x0000003800649947 */ /* 0x00aff20003800000 */
.L_x_120:
[----:B------:R-:W-:Y:S01]  /*3390*/  LEA R4, R10, UR26, 0x4 ;  /* 0x0000001a0a047c11 */ /* 0x000fe2000f8e20ff */
[----:B------:R-:W-:Y:S01]  /*33a0*/  @UP4 ULEA UR4, UR24, UR26, 0x3 ;  /* 0x0000001a18044291 */ /* 0x000fe2000f8e18ff */
[----:B------:R-:W-:Y:S01]  /*33b0*/  PLOP3.LUT P2, PT, PT, PT, PT, 0x80, 0x8 ;  /* 0x000000000008781c */ /* 0x000fe20003f4f070 */
[----:B------:R-:W-:Y:S01]  /*33c0*/  ULEA UR31, UR30, UR26, 0x3 ;  /* 0x0000001a1e1f7291 */ /* 0x000fe2000f8e18ff */
[----:B------:R-:W-:Y:S02]  /*33d0*/  PRMT R3, RZ, 0x654, R3 ;  /* 0x00000654ff037816 */ /* 0x000fe40000000003 */
[----:B------:R-:W2:Y:S01]  /*33e0*/  LDS.128 R4, [R4+0x100] ;  /* 0x0001000004047984 */ /* 0x000ea20000000c00 */
[----:B-1----:R-:W-:Y:S02]  /*33f0*/  @P0 SHF.L.U32 R2, R8, 0x1f, RZ ;  /* 0x0000001f08020819 */ /* 0x002fe400000006ff */
[----:B------:R-:W-:Y:S01]  /*3400*/  SHF.L.U32 R0, R11, 0x1f, RZ ;  /* 0x0000001f0b007819 */ /* 0x000fe200000006ff */
[----:B------:R-:W-:Y:S01]  /*3410*/  @!PT LDS RZ, [RZ] ;  /* 0x00000000fffff984 */ /* 0x000fe20000000800 */
[----:B------:R-:W-:Y:S01]  /*3420*/  @!PT LDS RZ, [RZ] ;  /* 0x00000000fffff984 */ /* 0x000fe20000000800 */
[----:B------:R-:W-:Y:S01]  /*3430*/  @!PT LDS RZ, [RZ] ;  /* 0x00000000fffff984 */ /* 0x000fe20000000800 */
[----:B------:R-:W-:Y:S01]  /*3440*/  @!PT LDS RZ, [RZ] ;  /* 0x00000000fffff984 */ /* 0x000fe20000000800 */
[----:B------:R1:W-:Y:S06]  /*3450*/  MEMBAR.ALL.CTA ;  /* 0x0000000000007992 */ /* 0x0003ec0000008000 */
[----:B-1----:R-:W1:Y:S02]  /*3460*/  FENCE.VIEW.ASYNC.S ;  /* 0x00000000000073c6 */ /* 0x002e640000000000 */
[----:B-1----:R1:W-:Y:S01]  /*3470*/  SYNCS.ARRIVE.TRANS64.RED.A1T0 RZ, [R3+URZ], RZ ;  /* 0x000000ff03ff79a7 */ /* 0x0023e200081004ff */
[----:B------:R1:W3:Y:S01]  /*3480*/  @P0 SYNCS.PHASECHK.TRANS64.TRYWAIT P2, [UR4], R2 ;  /* 0x00000002ff0005a7 */ /* 0x0002e20008041104 */
[----:B------:R-:W-:Y:S01]  /*3490*/  ULEA.HI UR4, UR30, UR30, URZ, 0x1 ;  /* 0x0000001e1e047291 */ /* 0x000fe2000f8f08ff */
[----:B--2---:R-:W-:-:S03]  /*34a0*/  LOP3.LUT P1, RZ, R6, 0x1, RZ, 0xc0, !PT ;  /* 0x0000000106ff7812 */ /* 0x004fc6000782c0ff */
[----:B------:R-:W-:Y:S02]  /*34b0*/  USHF.L.U32 UR11, UR4, 0x5, URZ ;  /* 0x00000005040b7899 */ /* 0x000fe400080006ff */
[----:B------:R-:W-:Y:S02]  /*34c0*/  ULOP3.LUT UR4, UR4, 0xffe, URZ, 0xc0, !UPT ;  /* 0x00000ffe04047892 */ /* 0x000fe4000f8ec0ff */
[----:B------:R-:W-:Y:S02]  /*34d0*/  ULOP3.LUT UR11, UR11, 0xffffffc0, URZ, 0xc0, !UPT ;  /* 0xffffffc00b0b7892 */ /* 0x000fe4000f8ec0ff */
[----:B------:R-:W-:Y:S02]  /*34e0*/  UIADD3 UR4, UPT, UPT, -UR4, UR30, URZ ;  /* 0x0000001e04047290 */ /* 0x000fe4000fffe1ff */
[----:B------:R-:W-:Y:S01]  /*34f0*/  UIADD3 UR11, UPT, UPT, UR42, UR11, URZ ;  /* 0x0000000b2a0b7290 */ /* 0x000fe2000fffe0ff */
[----:B------:R-:W2:Y:S03]  /*3500*/  SYNCS.PHASECHK.TRANS64.TRYWAIT P0, [UR31+0xb0], R0 ;  /* 0x0000b000ff0075a7 */ /* 0x000ea6000800111f */
[----:B------:R-:W-:Y:S01]  /*3510*/  ULEA UR11, UR4, UR11, 0x14 ;  /* 0x0000000b040b7291 */ /* 0x000fe2000f8ea0ff */
[----:B-123--:R-:W-:Y:S11]  /*3520*/  @!P0 BRA `(.L_x_62) ;  /* 0x0000003800108947 */ /* 0x00eff60003800000 */
.L_x_122:
[----:B------:R-:W-:Y:S01]  /*3530*/  IADD3 R10, PT, PT, R10, 0x1, RZ ;  /* 0x000000010a0a7810 */ /* 0x000fe20007ffe0ff */
[----:B------:R-:W-:Y:S06]  /*3540*/  BRA.U !UP4, `(.L_x_63) ;  /* 0x000000010cc07547 */ /* 0x000fec000b800000 */
[----:B------:R-:W-:Y:S01]  /*3550*/  UPLOP3.LUT UP2, UPT, UPT, UPT, UPT, 0x40, 0x4 ;  /* 0x000000000004789c */ /* 0x000fe20003f4e870 */
[----:B------:R-:W-:Y:S01]  /*3560*/  UMOV UR23, UR41 ;  /* 0x0000002900177c82 */ /* 0x000fe20008000000 */
[----:B------:R-:W-:Y:S01]  /*3570*/  UMOV UR22, UR40 ;  /* 0x0000002800167c82 */ /* 0x000fe20008000000 */
[----:B------:R-:W-:-:S08]  /*3580*/  UMOV UR10, UR24 ;  /* 0x00000018000a7c82 */ /* 0x000fd00008000000 */
.L_x_66:
[----:B------:R-:W-:Y:S02]  /*3590*/  UIADD3 UR23, UPT, UPT, UR23, 0x1, URZ ;  /* 0x0000000117177890 */ /* 0x000fe4000fffe0ff */
[----:B--2---:R-:W-:Y:S02]  /*35a0*/  ULEA UR5, UR10, UR26, 0x3 ;  /* 0x0000001a0a057291 */ /* 0x004fe4000f8e18ff */
[----:B------:R-:W-:Y:S01]  /*35b0*/  UISETP.NE.AND UP3, UPT, UR23, URZ, UPT ;  /* 0x000000ff1700728c */ /* 0x000fe2000bf65270 */
[----:B---3--:R-:W-:Y:S10]  /*35c0*/  @P2 BRA `(.L_x_64) ;  /* 0x00000000000c2947 */ /* 0x008ff40003800000 */
[----:B-1----:R-:W-:Y:S04]  /*35d0*/  SHF.L.U32 R2, R8, 0x1f, RZ ;  /* 0x0000001f08027819 */ /* 0x002fe800000006ff */
[----:B------:R-:W1:Y:S02]  /*35e0*/  SYNCS.PHASECHK.TRANS64.TRYWAIT P0, [UR5], R2 ;  /* 0x00000002ff0075a7 */ /* 0x000e640008001105 */
[----:B-1----:R-:W-:Y:S05]  /*35f0*/  @!P0 BRA `(.L_x_65) ;  /* 0x0000003400f48947 */ /* 0x002fea0003800000 */
.L_x_64:
[----:B------:R-:W-:Y:S01]  /*3600*/  UISETP.NE.AND UP0, UPT, UR22, 0x1, UPT ;  /* 0x000000011600788c */ /* 0x000fe2000bf05270 */
[----:B------:R-:W-:Y:S01]  /*3610*/  PLOP3.LUT P2, PT, PT, PT, PT, 0x80, 0x8 ;  /* 0x000000000008781c */ /* 0x000fe20003f4f070 */
[----:B------:R-:W-:Y:S02]  /*3620*/  UIADD3 UR4, UPT, UPT, UR10, 0x1, URZ ;  /* 0x000000010a047890 */ /* 0x000fe4000fffe0ff */
[----:B------:R-:W-:Y:S02]  /*3630*/  UIADD3 UR25, UPT, UPT, UR5, 0x28, URZ ;  /* 0x0000002805197890 */ /* 0x000fe4000fffe0ff */
[----:B------:R-:W-:Y:S01]  /*3640*/  UISETP.NE.AND UP1, UPT, UR4, 0x5, UPT ;  /* 0x000000050400788c */ /* 0x000fe2000bf25270 */
[----:B------:R-:W-:Y:S01]  /*3650*/  PLOP3.LUT P0, PT, PT, PT, UP0, 0x80, 0x8 ;  /* 0x000000000008781c */ /* 0x000fe20003f0f008 */
[----:B------:R-:W-:Y:S02]  /*3660*/  UIADD3 UR22, UPT, UPT, UR22, -0x1, URZ ;  /* 0xffffffff16167890 */ /* 0x000fe4000fffe0ff */
[----:B------:R-:W-:Y:S02]  /*3670*/  USEL UR6, URZ, 0x1, UP1 ;  /* 0x00000001ff067887 */ /* 0x000fe40008800000 */
[----:B------:R-:W-:Y:S01]  /*3680*/  USEL UR24, UR4, URZ, UP1 ;  /* 0x000000ff04187287 */ /* 0x000fe20008800000 */
[----:B------:R-:W-:Y:S01]  /*3690*/  UMOV UR7, 0x40004040 ;  /* 0x4000404000077882 */ /* 0x000fe20000000000 */
[----:B------:R-:W-:Y:S02]  /*36a0*/  UMOV UR5, 0x40004040 ;  /* 0x4000404000057882 */ /* 0x000fe40000000000 */
[----:B------:R-:W-:Y:S01]  /*36b0*/  @UP0 ULEA UR4, UR24, UR26, 0x3 ;  /* 0x0000001a18040291 */ /* 0x000fe2000f8e18ff */
[----:B------:R-:W-:Y:S01]  /*36c0*/  LOP3.LUT R8, R8, UR6, RZ, 0x3c, !PT ;  /* 0x0000000608087c12 */ /* 0x000fe2000f8e3cff */
[----:B------:R-:W-:Y:S01]  /*36d0*/  ULEA UR6, UR10, UR29, 0x9 ;  /* 0x0000001d0a067291 */ /* 0x000fe2000f8e48ff */
[----:B------:R-:W-:Y:S02]  /*36e0*/  UMOV UR21, 0x40004040 ;  /* 0x4000404000157882 */ /* 0x000fe40000000000 */
[----:B-1----:R-:W-:Y:S01]  /*36f0*/  @P0 SHF.L.U32 R0, R8, 0x1f, RZ ;  /* 0x0000001f08000819 */ /* 0x002fe200000006ff */
[----:B------:R-:W-:Y:S02]  /*3700*/  UIADD3 UR20, UPT, UPT, UR6, 0x2, URZ ;  /* 0x0000000206147890 */ /* 0x000fe4000fffe0ff */
[----:B------:R-:W-:Y:S01]  /*3710*/  UIADD3 UR16, UPT, UPT, UR6, 0x4, URZ ;  /* 0x0000000406107890 */ /* 0x000fe2000fffe0ff */
[----:B------:R2:W3:Y:S01]  /*3720*/  @P0 SYNCS.PHASECHK.TRANS64.TRYWAIT P2, [UR4], R0 ;  /* 0x00000000ff0005a7 */ /* 0x0004e20008041104 */
[----:B------:R-:W-:Y:S02]  /*3730*/  ULEA UR4, UR10, UR28, 0x9 ;  /* 0x0000001c0a047291 */ /* 0x000fe4000f8e48ff */
[----:B------:R-:W-:Y:S02]  /*3740*/  UIADD3 UR12, UPT, UPT, UR6, 0x6, URZ ;  /* 0x00000006060c7890 */ /* 0x000fe4000fffe0ff */
[----:B------:R-:W-:Y:S02]  /*3750*/  UIADD3 UR18, UPT, UPT, UR4, 0x2, URZ ;  /* 0x0000000204127890 */ /* 0x000fe4000fffe0ff */
[----:B------:R-:W-:Y:S02]  /*3760*/  UIADD3 UR14, UPT, UPT, UR4, 0x4, URZ ;  /* 0x00000004040e7890 */ /* 0x000fe4000fffe0ff */
[----:B------:R-:W-:Y:S01]  /*3770*/  UIADD3 UR8, UPT, UPT, UR4, 0x6, URZ ;  /* 0x0000000604087890 */ /* 0x000fe2000fffe0ff */
[----:B------:R2:W-:Y:S01]  /*3780*/  UTCQMMA gdesc[UR4], gdesc[UR6], tmem[UR11], tmem[UR38], idesc[UR39], UP2 ;  /* 0x00ff2606040075ea */ /* 0x0005e2000900030b */
[----:B------:R-:W-:Y:S01]  /*3790*/  UPLOP3.LUT UP2, UPT, UPT, UPT, UPT, 0x80, 0x8 ;  /* 0x000000000008789c */ /* 0x000fe20003f4f070 */
[----:B------:R-:W-:Y:S01]  /*37a0*/  UMOV UR19, 0x40004040 ;  /* 0x4000404000137882 */ /* 0x000fe20000000000 */
[----:B------:R-:W-:Y:S01]  /*37b0*/  UMOV UR17, 0x40004040 ;  /* 0x4000404000117882 */ /* 0x000fe20000000000 */
[----:B------:R2:W-:Y:S01]  /*37c0*/  UTCQMMA gdesc[UR18], gdesc[UR20], tmem[UR11], tmem[UR36], idesc[UR37], UPT ;  /* 0x00ff2414120075ea */ /* 0x0005e2000b80030b */
[----:B------:R-:W-:Y:S01]  /*37d0*/  UMOV UR15, 0x40004040 ;  /* 0x40004040000f7882 */ /* 0x000fe20000000000 */
[----:B------:R-:W-:Y:S01]  /*37e0*/  UMOV UR13, 0x40004040 ;  /* 0x40004040000d7882 */ /* 0x000fe20000000000 */
[----:B------:R-:W-:Y:S01]  /*37f0*/  UMOV UR9, 0x40004040 ;  /* 0x4000404000097882 */ /* 0x000fe20000000000 */
[----:B------:R2:W-:Y:S01]  /*3800*/  UTCQMMA gdesc[UR14], gdesc[UR16], tmem[UR11], tmem[UR34], idesc[UR35], UPT ;  /* 0x00ff22100e0075ea */ /* 0x0005e2000b80030b */
[----:B------:R2:W-:Y:S01]  /*3810*/  UTCQMMA gdesc[UR8], gdesc[UR12], tmem[UR11], tmem[UR32], idesc[UR33], UPT ;  /* 0x00ff200c080075ea */ /* 0x0005e2000b80030b */
[----:B------:R2:W-:Y:S01]  /*3820*/  UTCBAR.MULTICAST [UR25], URZ, UR27 ;  /* 0x000000ff190073e9 */ /* 0x0005e2000800081b */
[----:B------:R-:W-:Y:S01]  /*3830*/  UMOV UR10, UR24 ;  /* 0x00000018000a7c82 */ /* 0x000fe20008000000 */
[----:B------:R-:W-:Y:S05]  /*3840*/  BRA.U UP3, `(.L_x_66) ;  /* 0xfffffffd03507547 */ /* 0x000fea000b83ffff */
.L_x_63:
[----:B--2---:R-:W-:Y:S01]  /*3850*/  UIADD3 UR4, UPT, UPT, UR30, 0x1, URZ ;  /* 0x000000011e047890 */ /* 0x004fe2000fffe0ff */
[C---:B------:R-:W-:Y:S01]  /*3860*/  ISETP.NE.AND P0, PT, R10.reuse, 0x2, PT ;  /* 0x000000020a00780c */ /* 0x040fe20003f05270 */
[----:B------:R-:W-:Y:S02]  /*3870*/  UIADD3 UR5, UPT, UPT, UR31, 0x90, URZ ;  /* 0x000000901f057890 */ /* 0x000fe4000fffe0ff */
[----:B------:R-:W-:Y:S01]  /*3880*/  UISETP.NE.AND UP0, UPT, UR4, 0x4, UPT ;  /* 0x000000040400788c */ /* 0x000fe2000bf05270 */
[----:B-1----:R-:W-:Y:S02]  /*3890*/  SEL R0, RZ, 0x1, P0 ;  /* 0x00000001ff007807 */ /* 0x002fe40000000000 */
[----:B------:R-:W-:Y:S01]  /*38a0*/  SEL R10, R10, RZ, P0 ;  /* 0x000000ff0a0a7207 */ /* 0x000fe20000000000 */
[----:B------:R-:W-:Y:S01]  /*38b0*/  USEL UR6, URZ, 0x1, UP0 ;  /* 0x00000001ff067887 */ /* 0x000fe20008000000 */
[----:B------:R-:W-:Y:S01]  /*38c0*/  LOP3.LUT R9, R9, R0, RZ, 0x3c, !PT ;  /* 0x0000000009097212 */ /* 0x000fe200078e3cff */
[----:B------:R-:W-:Y:S01]  /*38d0*/  USEL UR30, UR4, URZ, UP0 ;  /* 0x000000ff041e7287 */ /* 0x000fe20008000000 */
[----:B------:R1:W-:Y:S03]  /*38e0*/  UTCBAR [UR5], URZ ;  /* 0x000000ff050073e9 */ /* 0x0003e600080000ff */
[----:B------:R-:W-:Y:S01]  /*38f0*/  LOP3.LUT R11, R11, UR6, RZ, 0x3c, !PT ;  /* 0x000000060b0b7c12 */ /* 0x000fe2000f8e3cff */
[----:B------:R-:W-:Y:S07]  /*3900*/  @P1 BRA `(.L_x_67) ;  /* 0xfffffff800881947 */ /* 0x000fee000383ffff */
[----:B------:R-:W2:Y:S01]  /*3910*/  S2UR UR8, SR_CgaCtaId ;  /* 0x00000000000879c3 */ /* 0x000ea20000008800 */
[----:B------:R-:W-:Y:S01]  /*3920*/  ELECT P0, URZ, PT ;  /* 0x0000000000ff782f */ /* 0x000fe20003800000 */
[----:B------:R-:W-:Y:S01]  /*3930*/  IMAD.MOV.U32 R0, RZ, RZ, 0x1 ;  /* 0x00000001ff007424 */ /* 0x000fe200078e00ff */
[----:B------:R-:W-:Y:S01]  /*3940*/  UIADD3 UR26, UPT, UPT, UR26, 0xb0, URZ ;  /* 0x000000b01a1a7890 */ /* 0x000fe2000fffe0ff */
[----:B------:R-:W-:Y:S01]  /*3950*/  SHF.L.U32 R2, R11, 0x1f, RZ ;  /* 0x0000001f0b027819 */ /* 0x000fe200000006ff */
[----:B------:R-:W-:-:S03]  /*3960*/  UMOV UR4, 0x40 ;  /* 0x0000004000047882 */ /* 0x000fc60000000000 */
[----:B------:R-:W-:Y:S01]  /*3970*/  UVIRTCOUNT.DEALLOC.SMPOOL 0x80 ;  /* 0x000000800000784c */ /* 0x000fe20000000000 */
[----:B--2---:R-:W-:Y:S02]  /*3980*/  ULEA UR8, UR8, UR4, 0x18 ;  /* 0x0000000408087291 */ /* 0x004fe4000f8ec0ff */
[----:B------:R-:W-:-:S07]  /*3990*/  ULEA UR4, UR30, UR26, 0x3 ;  /* 0x0000001a1e047291 */ /* 0x000fce000f8e18ff */
[----:B------:R2:W-:Y:S02]  /*39a0*/  @P0 STS.U8 [UR8+0x1c], R0 ;  /* 0x00001c00ff000988 */ /* 0x0005e40008000008 */
[----:B------:R-:W4:Y:S02]  /*39b0*/  SYNCS.PHASECHK.TRANS64.TRYWAIT P0, [UR4], R2 ;  /* 0x00000002ff0075a7 */ /* 0x000f240008001104 */
[----:B--2-4-:R-:W-:Y:S05]  /*39c0*/  @!P0 BRA `(.L_x_68) ;  /* 0x0000003400188947 */ /* 0x014fea0003800000 */
.L_x_125:
[----:B------:R-:W-:-:S04]  /*39d0*/  UIADD3 UR4, UPT, UPT, UR30, 0x1, URZ ;  /* 0x000000011e047890 */ /* 0x000fc8000fffe0ff */
[----:B------:R-:W-:-:S04]  /*39e0*/  UISETP.NE.AND UP0, UPT, UR4, 0x4, UPT ;  /* 0x000000040400788c */ /* 0x000fc8000bf05270 */
[----:B------:R-:W-:Y:S02]  /*39f0*/  USEL UR6, URZ, 0x1, UP0 ;  /* 0x00000001ff067887 */ /* 0x000fe40008000000 */
[----:B------:R-:W-:-:S04]  /*3a00*/  USEL UR4, UR4, URZ, UP0 ;  /* 0x000000ff04047287 */ /* 0x000fc80008000000 */
[----:B-1----:R-:W-:Y:S01]  /*3a10*/  ULEA UR5, UR4, UR26, 0x3 ;  /* 0x0000001a04057291 */ /* 0x002fe2000f8e18ff */
[----:B--2---:R-:W-:-:S04]  /*3a20*/  LOP3.LUT R2, R11, UR6, RZ, 0x3c, !PT ;  /* 0x000000060b027c12 */ /* 0x004fc8000f8e3cff */
[----:B------:R-:W-:-:S04]  /*3a30*/  SHF.L.U32 R3, R2, 0x1f, RZ ;  /* 0x0000001f02037819 */ /* 0x000fc800000006ff */
[----:B------:R-:W1:Y:S02]  /*3a40*/  SYNCS.PHASECHK.TRANS64.TRYWAIT P0, [UR5], R3 ;  /* 0x00000003ff0075a7 */ /* 0x000e640008001105 */
[----:B-1----:R-:W-:Y:S05]  /*3a50*/  @!P0 BRA `(.L_x_69) ;  /* 0x00000034000c8947 */ /* 0x002fea0003800000 */
.L_x_127:
        /* <DEDUP_REMOVED lines=9> */
.L_x_129:
[----:B------:R-:W-:-:S04]  /*3af0*/  UIADD3 UR4, UPT, UPT, UR4, 0x1, URZ ;  /* 0x0000000104047890 */ /* 0x000fc8000fffe0ff */
[----:B------:R-:W-:-:S04]  /*3b00*/  UISETP.NE.AND UP0, UPT, UR4, 0x4, UPT ;  /* 0x000000040400788c */ /* 0x000fc8000bf05270 */
[----:B------:R-:W-:Y:S02]  /*3b10*/  USEL UR5, URZ, 0x1, UP0 ;  /* 0x00000001ff057887 */ /* 0x000fe40008000000 */
[----:B------:R-:W-:-:S04]  /*3b20*/  USEL UR4, UR4, URZ, UP0 ;  /* 0x000000ff04047287 */ /* 0x000fc80008000000 */
[----:B------:R-:W-:Y:S01]  /*3b30*/  ULEA UR4, UR4, UR26, 0x3 ;  /* 0x0000001a04047291 */ /* 0x000fe2000f8e18ff */
[----:B------:R-:W-:-:S04]  /*3b40*/  LOP3.LUT R2, R2, UR5, RZ, 0x3c, !PT ;  /* 0x0000000502027c12 */ /* 0x000fc8000f8e3cff */
[----:B------:R-:W-:-:S04]  /*3b50*/  SHF.L.U32 R2, R2, 0x1f, RZ ;  /* 0x0000001f02027819 */ /* 0x000fc800000006ff */
[----:B------:R-:W2:Y:S02]  /*3b60*/  SYNCS.PHASECHK.TRANS64.TRYWAIT P0, [UR4], R2 ;  /* 0x00000002ff0075a7 */ /* 0x000ea40008001104 */
[----:B--2---:R-:W-:Y:S05]  /*3b70*/  @!P0 BRA `(.L_x_71) ;  /* 0x0000003000f48947 */ /* 0x004fea0003800000 */
.L_x_131:
[----:B------:R-:W-:Y:S01]  /*3b80*/  NOP ;  /* 0x0000000000007918 */ /* 0x000fe20000000000 */
[----:B-1----:R-:W1:Y:S01]  /*3b90*/  LDS R0, [UR8+0x14] ;  /* 0x00001408ff007984 */ /* 0x002e620008000800 */
[----:B------:R-:W-:Y:S01]  /*3ba0*/  ULOP3.LUT UR4, UR42, 0xffff, URZ, 0xc0, !UPT ;  /* 0x0000ffff2a047892 */ /* 0x000fe2000f8ec0ff */
[----:B------:R-:W-:Y:S01]  /*3bb0*/  UMOV UR5, 0xffff ;  /* 0x0000ffff00057882 */ /* 0x000fe20000000000 */
[----:B------:R-:W-:Y:S02]  /*3bc0*/  UMOV UR6, 0x1 ;  /* 0x0000000100067882 */ /* 0x000fe40000000000 */
[----:B------:R-:W-:-:S04]  /*3bd0*/  USHF.R.U32.HI UR4, URZ, 0x5, UR4 ;  /* 0x00000005ff047899 */ /* 0x000fc80008011604 */
[----:B------:R-:W-:Y:S02]  /*3be0*/  USHF.L.U32 UR5, UR5, UR4, URZ ;  /* 0x0000000405057299 */ /* 0x000fe400080006ff */
[----:B------:R-:W-:-:S04]  /*3bf0*/  USHF.L.U32 UR4, UR6, UR4, URZ ;  /* 0x0000000406047299 */ /* 0x000fc800080006ff */
[----:B-1----:R-:W-:-:S04]  /*3c00*/  LOP3.LUT R0, R0, UR5, RZ, 0xc0, !PT ;  /* 0x0000000500007c12 */ /* 0x002fc8000f8ec0ff */
[----:B------:R-:W-:-:S13]  /*3c10*/  ISETP.NE.AND P0, PT, R0, UR5, PT ;  /* 0x0000000500007c0c */ /* 0x000fda000bf05270 */
[----:B------:R-:W-:Y:S05]  /*3c20*/  @P0 BRA `(.L_x_72) ;  /* 0x0000000000580947 */ /* 0x000fea0003800000 */
[----:B------:R-:W1:Y:S02]  /*3c30*/  LDS R0, [UR8+0x18] ;  /* 0x00001808ff007984 */ /* 0x000e640008000800 */
[----:B-1----:R-:W-:-:S04]  /*3c40*/  LOP3.LUT R0, R0, UR4, RZ, 0xc0, !PT ;  /* 0x0000000400007c12 */ /* 0x002fc8000f8ec0ff */
[----:B------:R-:W-:-:S13]  /*3c50*/  ISETP.NE.AND P0, PT, R0, UR4, PT ;  /* 0x0000000400007c0c */ /* 0x000fda000bf05270 */
[----:B------:R-:W-:Y:S05]  /*3c60*/  @P0 BRA `(.L_x_73) ;  /* 0x00000000003c0947 */ /* 0x000fea0003800000 */
[----:B------:R-:W1:Y:S01]  /*3c70*/  S2R R2, SR_LANEID ;  /* 0x0000000000027919 */ /* 0x000e620000000000 */
[----:B------:R-:W-:-:S06]  /*3c80*/  ULOP3.LUT UR5, URZ, UR5, URZ, 0x33, !UPT ;  /* 0x00000005ff057292 */ /* 0x000fcc000f8e33ff */
[----:B------:R-:W-:-:S04]  /*3c90*/  IMAD.U32 R0, RZ, RZ, UR5 ;  /* 0x00000005ff007e24 */ /* 0x000fc8000f8e00ff */
[----:B------:R2:W4:Y:S02]  /*3ca0*/  REDUX UR7, R0 ;  /* 0x00000000000773c4 */ /* 0x0005240000000000 */
[----:B------:R1:W-:Y:S01]  /*3cb0*/  UTCATOMSWS.AND URZ, UR5 ;  /* 0x0000000500ff79e3 */ /* 0x0003e20008000000 */
[----:B--2---:R-:W-:Y:S01]  /*3cc0*/  LOP3.LUT R0, RZ, UR4, RZ, 0x33, !PT ;  /* 0x00000004ff007c12 */ /* 0x004fe2000f8e33ff */
[----:B------:R-:W-:Y:S02]  /*3cd0*/  VOTEU.ANY UR4, UPT, PT ;  /* 0x0000000000047886 */ /* 0x000fe400038e0100 */
[----:B------:R-:W-:Y:S02]  /*3ce0*/  UFLO.U32 UR4, UR4 ;  /* 0x00000004000472bd */ /* 0x000fe400080e0000 */
[----:B------:R-:W2:Y:S04]  /*3cf0*/  REDUX UR6, R0 ;  /* 0x00000000000673c4 */ /* 0x000ea80000000000 */
[----:B-1----:R-:W-:-:S02]  /*3d00*/  ISETP.EQ.U32.AND P0, PT, R2, UR4, PT ;  /* 0x0000000402007c0c */ /* 0x002fc4000bf02070 */
[----:B----4-:R-:W-:-:S11]  /*3d10*/  MOV R2, UR7 ;  /* 0x0000000700027c02 */ /* 0x010fd60008000f00 */
[----:B------:R1:W-:Y:S01]  /*3d20*/  @P0 ATOMS.AND RZ, [UR8+0x14], R2 ;  /* 0x00001402ffff098c */ /* 0x0003e2000a800008 */
[----:B--2---:R-:W-:-:S05]  /*3d30*/  IMAD.U32 R0, RZ, RZ, UR6 ;  /* 0x00000006ff007e24 */ /* 0x004fca000f8e00ff */
[----:B------:R1:W-:Y:S01]  /*3d40*/  @P0 ATOMS.AND RZ, [UR8+0x18], R0 ;  /* 0x00001800ffff098c */ /* 0x0003e2000a800008 */
[----:B------:R-:W-:Y:S05]  /*3d50*/  BRA `(.L_x_74) ;  /* 0x0000000000147947 */ /* 0x000fea0003800000 */
.L_x_73:
[----:B------:R-:W-:Y:S02]  /*3d60*/  MOV R2, 0x3d80 ;  /* 0x00003d8000027802 */ /* 0x000fe40000000f00 */
[----:B---3-5:R-:W-:Y:S05]  /*3d70*/  CALL.REL.NOINC `($__internal_0_$__cuda_sm10x_tcgen05_guardrail_trap_col_being_dealloced_not_returned_by_alloc) ;  /* 0x0000003400107944 */ /* 0x028fea0003c00000 */
[----:B------:R-:W-:Y:S05]  /*3d80*/  BRA `(.L_x_74) ;  /* 0x0000000000087947 */ /* 0x000fea0003800000 */
.L_x_72:
[----:B------:R-:W-:Y:S02]  /*3d90*/  MOV R2, 0x3db0 ;  /* 0x00003db000027802 */ /* 0x000fe40000000f00 */
[----:B---3-5:R-:W-:Y:S05]  /*3da0*/  CALL.REL.NOINC `($__internal_2_$__cuda_sm10x_tcgen05_guardrail_trap_unallocated_columns_being_dealloced) ;  /* 0x00000034001c7944 */ /* 0x028fea0003c00000 */
.L_x_74:
[----:B------:R-:W-:Y:S01]  /*3db0*/  NOP ;  /* 0x0000000000007918 */ /* 0x000fe20000000000 */
[----:B------:R-:W-:Y:S05]  /*3dc0*/  EXIT ;  /* 0x000000000000794d */ /* 0x000fea0003800000 */
.L_x_56:
[----:B------:R-:W-:-:S09]  /*3dd0*/  UISETP.NE.OR UP0, UPT, UR18, 0x3, !UP3 ;  /* 0x000000031200788c */ /* 0x000fd2000df05670 */
[----:B------:R-:W-:Y:S05]  /*3de0*/  BRA.U UP0, `(.L_x_75) ;  /* 0x0000000d00347547 */ /* 0x000fea000b800000 */
[----:B------:R-:W2:Y:S01]  /*3df0*/  LDCU.64 UR4, c[0x0][0x888] ;  /* 0x00011100ff0477ac */ /* 0x000ea20008000a00 */
[----:B------:R-:W3:Y:S01]  /*3e00*/  LDC.64 R12, c[0x0][0x348] ;  /* 0x0000d200ff0c7b82 */ /* 0x000ee20000000a00 */
[----:B------:R-:W-:Y:S02]  /*3e10*/  HFMA2 R9, -RZ, RZ, 0, 0 ;  /* 0x00000000ff097431 */ /* 0x000fe400000001ff */
[----:B------:R-:W-:Y:S01]  /*3e20*/  IMAD.MOV.U32 R11, RZ, RZ, 0x1 ;  /* 0x00000001ff0b7424 */ /* 0x000fe200078e00ff */
[----:B------:R-:W4:Y:S01]  /*3e30*/  LDCU UR33, c[0x0][0x370] ;  /* 0x00006e00ff2177ac */ /* 0x000f220008000800 */
[----:B------:R-:W-:Y:S01]  /*3e40*/  IMAD.MOV.U32 R10, RZ, RZ, RZ ;  /* 0x000000ffff0a7224 */ /* 0x000fe200078e00ff */
[----:B------:R-:W-:Y:S01]  /*3e50*/  MOV R8, 0x1000 ;  /* 0x0000100000087802 */ /* 0x000fe20000000f00 */
[----:B------:R-:W4:Y:S01]  /*3e60*/  LDCU.128 UR28, c[0x0][0xb10] ;  /* 0x00016200ff1c77ac */ /* 0x000f220008000c00 */
[----:B------:R-:W1:Y:S01]  /*3e70*/  LDCU UR32, c[0x0][0x374] ;  /* 0x00006e80ff2077ac */ /* 0x000e620008000800 */
[----:B------:R-:W1:Y:S01]  /*3e80*/  LDCU.64 UR26, c[0x0][0x890] ;  /* 0x00011200ff1a77ac */ /* 0x000e620008000a00 */
[----:B--2---:R-:W-:Y:S01]  /*3e90*/  UISETP.NE.U32.AND UP0, UPT, UR4, URZ, UPT ;  /* 0x000000ff0400728c */ /* 0x004fe2000bf05070 */
[----:B------:R-:W2:Y:S01]  /*3ea0*/  LDCU UR16, c[0x0][0xb0c] ;  /* 0x00016180ff1077ac */ /* 0x000ea20008000800 */
[----:B------:R-:W3:Y:S01]  /*3eb0*/  LDCU UR38, c[0x0][0xb20] ;  /* 0x00016400ff2677ac */ /* 0x000ee20008000800 */
[----:B------:R-:W3:Y:S01]  /*3ec0*/  LDCU UR4, c[0x0][0xb30] ;  /* 0x00016600ff0477ac */ /* 0x000ee20008000800 */
[----:B------:R-:W-:Y:S01]  /*3ed0*/  UMOV UR17, 0x400 ;  /* 0x0000040000117882 */ /* 0x000fe20000000000 */
[----:B----4-:R-:W-:-:S02]  /*3ee0*/  UIMAD.WIDE.U32 UR6, UR33, UR28, URZ ;  /* 0x0000001c210672a5 */ /* 0x010fc4000f8e00ff */
[----:B-1----:R-:W-:Y:S02]  /*3ef0*/  UIMAD.WIDE.U32 UR8, UR32, UR31, URZ ;  /* 0x0000001f200872a5 */ /* 0x002fe4000f8e00ff */
[----:B------:R-:W-:Y:S02]  /*3f00*/  ULEA UR17, UR48, UR17, 0x18 ;  /* 0x0000001130117291 */ /* 0x000fe4000f8ec0ff */
[----:B------:R-:W-:Y:S02]  /*3f10*/  USEL UR37, URZ, 0x1, UP5 ;  /* 0x00000001ff257887 */ /* 0x000fe4000a800000 */
[----:B------:R-:W-:Y:S02]  /*3f20*/  UISETP.NE.AND.EX UP5, UPT, UR5, URZ, UPT, UP0 ;  /* 0x000000ff0500728c */ /* 0x000fe4000bfa5300 */
[----:B------:R-:W-:Y:S02]  /*3f30*/  UISETP.NE.U32.AND UP6, UPT, UR26, URZ, UPT ;  /* 0x000000ff1a00728c */ /* 0x000fe4000bfc5070 */
[----:B------:R-:W-:-:S02]  /*3f40*/  UIADD3 UR5, UPT, UPT, UR17, 0x50, URZ ;  /* 0x0000005011057890 */ /* 0x000fc4000fffe0ff */
[----:B------:R-:W-:Y:S01]  /*3f50*/  UISETP.NE.AND UP0, UPT, UR42, 0x1, UPT ;  /* 0x000000012a00788c */ /* 0x000fe2000bf05270 */
[----:B------:R-:W-:Y:S01]  /*3f60*/  UMOV UR35, UR7 ;  /* 0x0000000700237c82 */ /* 0x000fe20008000000 */
[----:B------:R-:W-:Y:S01]  /*3f70*/  UMOV UR34, UR9 ;  /* 0x0000000900227c82 */ /* 0x000fe20008000000 */
[----:B--2---:R-:W-:Y:S02]  /*3f80*/  UISETP.NE.AND UP0, UPT, UR16, 0x1, UPT ;  /* 0x000000011000788c */ /* 0x004fe4000bf05270 */
[----:B------:R-:W-:Y:S02]  /*3f90*/  UPLOP3.LUT UP4, UPT, UPT, UPT, UPT, 0x40, 0x4 ;  /* 0x000000000004789c */ /* 0x000fe40003f8e870 */
[----:B------:R-:W-:Y:S01]  /*3fa0*/  UISETP.GE.AND UP2, UPT, UR42, 0x1, UPT ;  /* 0x000000012a00788c */ /* 0x000fe2000bf46270 */
[----:B------:R-:W1:Y:S01]  /*3fb0*/  LDCU.64 UR14, c[0x0][0xb28] ;  /* 0x00016500ff0e77ac */ /* 0x000e620008000a00 */
[----:B------:R-:W-:Y:S02]  /*3fc0*/  UISETP.NE.AND.EX UP6, UPT, UR27, URZ, UPT, UP6 ;  /* 0x000000ff1b00728c */ /* 0x000fe4000bfc5360 */
[----:B------:R-:W-:-:S02]  /*3fd0*/  UPRMT UR48, UR48, 0x654, UR5 ;  /* 0x0000065430307896 */ /* 0x000fc40008000005 */
[----:B------:R-:W-:Y:S02]  /*3fe0*/  USHF.R.U32.HI UR35, URZ, UR29, UR35 ;  /* 0x0000001dff237299 */ /* 0x000fe40008011623 */
[----:B---3--:R-:W-:Y:S02]  /*3ff0*/  USHF.R.U32.HI UR34, URZ, UR38, UR34 ;  /* 0x00000026ff227299 */ /* 0x008fe40008011622 */
[----:B------:R-:W-:Y:S02]  /*4000*/  UISETP.NE.AND UP0, UPT, UR30, 0x1, UPT ;  /* 0x000000011e00788c */ /* 0x000fe4000bf05270 */
[----:B------:R-:W-:-:S11]  /*4010*/  UISETP.NE.AND UP3, UPT, UR4, 0x1, UPT ;  /* 0x000000010400788c */ /* 0x000fd6000bf65270 */
.L_x_83:
[C---:B------:R-:W-:Y:S02]  /*4020*/  LEA R3, R10.reuse, UR17, 0x3 ;  /* 0x000000110a037c11 */ /* 0x040fe4000f8e18ff */
[----:B------:R-:W-:Y:S02]  /*4030*/  SHF.L.U32 R0, R9, 0x1f, RZ ;  /* 0x0000001f09007819 */ /* 0x000fe400000006ff */
[----:B------:R-:W-:Y:S02]  /*4040*/  LEA R4, R10, UR17, 0x4 ;  /* 0x000000110a047c11 */ /* 0x000fe4000f8e20ff */
[----:B--2---:R-:W2:Y:S02]  /*4050*/  SYNCS.PHASECHK.TRANS64.TRYWAIT P0, [R3+URZ+0x70], R0 ;  /* 0x00007000030075a7 */ /* 0x004ea400080011ff */
[----:B--2---:R-:W-:Y:S05]  /*4060*/  @!P0 BRA `(.L_x_76) ;  /* 0x0000002c00d08947 */ /* 0x004fea0003800000 */
.L_x_132:
[----:B------:R-:W3:Y:S01]  /*4070*/  LDS.128 R4, [R4+0x100] ;  /* 0x0001000004047984 */ /* 0x000ee20000000c00 */
[----:B------:R-:W-:Y:S01]  /*4080*/  UISETP.GE.AND UP0, UPT, UR42, 0x1, UPT ;  /* 0x000000012a00788c */ /* 0x000fe2000bf06270 */
[----:B------:R-:W-:Y:S01]  /*4090*/  @!PT LDS RZ, [RZ] ;  /* 0x00000000fffff984 */ /* 0x000fe20000000800 */
[----:B------:R-:W-:Y:S01]  /*40a0*/  @!PT LDS RZ, [RZ] ;  /* 0x00000000fffff984 */ /* 0x000fe20000000800 */
[----:B------:R-:W-:Y:S01]  /*40b0*/  @!PT LDS RZ, [RZ] ;  /* 0x00000000fffff984 */ /* 0x000fe20000000800 */
[----:B------:R-:W-:Y:S01]  /*40c0*/  @!PT LDS RZ, [RZ] ;  /* 0x00000000fffff984 */ /* 0x000fe20000000800 */
[----:B------:R4:W-:Y:S06]  /*40d0*/  MEMBAR.ALL.CTA ;  /* 0x0000000000007992 */ /* 0x0009ec0000008000 */
[----:B----4-:R-:W4:Y:S01]  /*40e0*/  FENCE.VIEW.ASYNC.S ;  /* 0x00000000000073c6 */ /* 0x010f220000000000 */
[----:B---3--:R-:W-:Y:S11]  /*40f0*/  LOP3.LUT P0, RZ, R6, 0x1, RZ, 0xc0, !PT ;  /* 0x0000000106ff7812 */ /* 0x008ff6000780c0ff */
[----:B------:R-:W-:Y:S02]  /*4100*/  @!UPT UIADD3 URZ, UPT, UPT, URZ, URZ, URZ ;  /* 0x000000fffffff290 */ /* 0x000fe4000fffe0ff */
[----:B----4-:R-:W-:Y:S01]  /*4110*/  VOTEU.ANY UP2, P0 ;  /* 0x0000000000ff7886 */ /* 0x010fe20000040100 */
[----:B------:R-:W-:Y:S11]  /*4120*/  PLOP3.LUT P0, PT, PT, PT, UP2, 0x80, 0x8 ;  /* 0x000000000008781c */ /* 0x000ff60003f0f028 */
[----:B------:R-:W-:Y:S02]  /*4130*/  @!UPT UIADD3 URZ, UPT, UPT, URZ, URZ, URZ ;  /* 0x000000fffffff290 */ /* 0x000fe4000fffe0ff */
[----:B--2---:R-:W-:Y:S02]  /*4140*/  @P0 SHF.R.U32.HI R0, RZ, 0x10, R5 ;  /* 0x00000010ff000819 */ /* 0x004fe40000011605 */
[----:B------:R-:W-:Y:S02]  /*4150*/  @P0 MOV R2, R4 ;  /* 0x0000000400020202 */ /* 0x000fe40000000f00 */
[----:B------:R-:W-:Y:S01]  /*4160*/  @P0 R2UR UR4, R0 ;  /* 0x00000000000402ca */ /* 0x000fe200000e0000 */
[----:B------:R-:W-:Y:S01]  /*4170*/  VIADD R0, R3, 0x80 ;  /* 0x0000008003007836 */ /* 0x000fe20000000000 */
[----:B------:R-:W-:Y:S02]  /*4180*/  @P0 LOP3.LUT R4, R5, 0xffff, RZ, 0xc0, !PT ;  /* 0x0000ffff05040812 */ /* 0x000fe400078ec0ff */
[----:B------:R-:W-:Y:S02]  /*4190*/  @P0 R2UR UR6, R2 ;  /* 0x00000000020602ca */ /* 0x000fe400000e0000 */
[----:B------:R-:W-:Y:S02]  /*41a0*/  PRMT R0, RZ, 0x654, R0 ;  /* 0x00000654ff007816 */ /* 0x000fe40000000000 */
[----:B------:R-:W-:Y:S02]  /*41b0*/  @P0 R2UR UR5, R4 ;  /* 0x00000000040502ca */ /* 0x000fe400000e0000 */
[----:B------:R2:W-:Y:S03]  /*41c0*/  SYNCS.ARRIVE.TRANS64.RED.A1T0 RZ, [R0+URZ], RZ ;  /* 0x000000ff00ff79a7 */ /* 0x0005e600081004ff */
[----:B------:R-:W-:Y:S04]  /*41d0*/  @UP2 UMOV UR25, UR4 ;  /* 0x0000000400192c82 */ /* 0x000fe80008000000 */
[----:B------:R-:W-:Y:S04]  /*41e0*/  @UP2 UMOV UR13, UR6 ;  /* 0x00000006000d2c82 */ /* 0x000fe80008000000 */
[----:B------:R-:W-:Y:S01]  /*41f0*/  @UP2 UMOV UR7, UR5 ;  /* 0x0000000500072c82 */ /* 0x000fe20008000000 */
[----:B------:R-:W-:Y:S05]  /*4200*/  BRA.U !UP0, `(.L_x_77) ;  /* 0x0000000108c07547 */ /* 0x000fea000b800000 */
[----:B------:R-:W-:Y:S02]  /*4210*/  UIMAD.WIDE.U32 UR10, UR7, UR31, URZ ;  /* 0x0000001f070a72a5 */ /* 0x000fe4000f8e00ff */
[----:B------:R-:W-:Y:S02]  /*4220*/  UP2UR UR12, UPR, URZ, 0x4 ;  /* 0x00000004ff0c7883 */ /* 0x000fe40008000000 */
[----:B------:R-:W-:Y:S02]  /*4230*/  UISETP.NE.AND UP2, UPT, UR30, 0x1, UPT ;  /* 0x000000011e00788c */ /* 0x000fe4000bf45270 */
[----:B------:R-:W-:Y:S02]  /*4240*/  UIMAD.WIDE.U32 UR18, UR13, UR28, URZ ;  /* 0x0000001c0d1272a5 */ /* 0x000fe4000f8e00ff */
[----:B------:R-:W-:Y:S02]  /*4250*/  USEL UR4, UR32, UR34, !UP2 ;  /* 0x0000002220047287 */ /* 0x000fe4000d000000 */
[----:B------:R-:W-:Y:S02]  /*4260*/  UISETP.NE.AND UP0, UPT, UR16, 0x1, UPT ;  /* 0x000000011000788c */ /* 0x000fe4000bf05270 */
[----:B------:R-:W-:Y:S02]  /*4270*/  UP2UR UR24, UPR, URZ, 0x2 ;  /* 0x00000002ff187883 */ /* 0x000fe40008000000 */
[----:B------:R-:W-:Y:S02]  /*4280*/  UISETP.NE.AND UP1, UPT, UR42, 0x1, UPT ;  /* 0x000000012a00788c */ /* 0x000fe4000bf25270 */
[----:B-1----:R-:W-:Y:S02]  /*4290*/  UIMAD.WIDE.U32 UR20, UR4, UR14, URZ ;  /* 0x0000000e041472a5 */ /* 0x002fe4000f8e00ff */
[----:B------:R-:W-:Y:S01]  /*42a0*/  USEL UR8, UR33, UR35, !UP0 ;  /* 0x0000002321087287 */ /* 0x000fe2000c000000 */
[----:B------:R-:W-:Y:S02]  /*42b0*/  UMOV UR5, UR11 ;  /* 0x0000000b00057c82 */ /* 0x000fe40008000000 */
[----:B------:R-:W-:Y:S02]  /*42c0*/  USHF.R.U32.HI UR6, URZ, UR38, UR5 ;  /* 0x00000026ff067299 */ /* 0x000fe40008011605 */
[----:B------:R-:W-:Y:S02]  /*42d0*/  UIMAD.WIDE.U32 UR22, UR8, UR14, URZ ;  /* 0x0000000e081672a5 */ /* 0x000fe4000f8e00ff */
[----:B------:R-:W-:Y:S02]  /*42e0*/  USEL UR6, UR7, UR6, !UP2 ;  /* 0x0000000607067287 */ /* 0x000fe4000d000000 */
[----:B------:R-:W-:Y:S02]  /*42f0*/  UISETP.NE.AND UP2, UPT, UR12, URZ, UPT ;  /* 0x000000ff0c00728c */ /* 0x000fe4000bf45270 */
[----:B------:R-:W-:Y:S01]  /*4300*/  UIMAD.WIDE.U32 UR10, UR6, UR14, URZ ;  /* 0x0000000e060a72a5 */ /* 0x000fe2000f8e00ff */
[----:B------:R-:W-:Y:S02]  /*4310*/  UMOV UR5, UR19 ;  /* 0x0000001300057c82 */ /* 0x000fe40008000000 */
[----:B------:R-:W-:Y:S03]  /*4320*/  USHF.R.U32.HI UR9, URZ, UR29, UR5 ;  /* 0x0000001dff097299 */ /* 0x000fe60008011605 */
[----:B------:R-:W-:Y:S02]  /*4330*/  UMOV UR5, UR21 ;  /* 0x0000001500057c82 */ /* 0x000fe40008000000 */
[----:B------:R-:W-:Y:S03]  /*4340*/  @UP1 USHF.R.U32.HI UR4, URZ, UR15, UR5 ;  /* 0x0000000fff041299 */ /* 0x000fe60008011605 */
[----:B------:R-:W-:Y:S01]  /*4350*/  UMOV UR5, UR23 ;  /* 0x0000001700057c82 */ /* 0x000fe20008000000 */
[----:B------:R-:W-:Y:S02]  /*4360*/  UIMAD UR4, UR42, UR4, URZ ;  /* 0x000000042a0472a4 */ /* 0x000fe4000f8e02ff */
[----:B------:R-:W-:Y:S02]  /*4370*/  @UP1 USHF.R.U32.HI UR8, URZ, UR15, UR5 ;  /* 0x0000000fff081299 */ /* 0x000fe40008011605 */
[----:B------:R-:W-:Y:S02]  /*4380*/  USEL UR5, UR13, UR9, !UP0 ;  /* 0x000000090d057287 */ /* 0x000fe4000c000000 */
[----:B------:R-:W-:Y:S02]  /*4390*/  UIMAD UR9, UR42, UR8, URZ ;  /* 0x000000082a0972a4 */ /* 0x000fe4000f8e02ff */
[----:B------:R-:W-:Y:S03]  /*43a0*/  UISETP.GE.AND UP0, UPT, UR6, UR4, UPT ;  /* 0x000000040600728c */ /* 0x000fe6000bf06270 */
[----:B------:R-:W-:Y:S01]  /*43b0*/  UMOV UR4, UR11 ;  /* 0x0000000b00047c82 */ /* 0x000fe20008000000 */
[----:B------:R-:W-:Y:S02]  /*43c0*/  UISETP.GE.OR UP0, UPT, UR5, UR9, UP0 ;  /* 0x000000090500728c */ /* 0x000fe40008706670 */
[----:B------:R-:W-:Y:S02]  /*43d0*/  USHF.R.U32.HI UR4, URZ, UR15, UR4 ;  /* 0x0000000fff047299 */ /* 0x000fe40008011604 */
[----:B------:R-:W-:Y:S02]  /*43e0*/  UIMAD.WIDE.U32 UR10, UR5, UR14, URZ ;  /* 0x0000000e050a72a5 */ /* 0x000fe4000f8e00ff */
[----:B------:R-:W-:Y:S04]  /*43f0*/  USEL UR12, UR6, UR4, !UP1 ;  /* 0x00000004060c7287 */ /* 0x000fe8000c800000 */
[----:B------:R-:W-:Y:S01]  /*4400*/  UIADD3 UR9, UPT, UPT, -UR12, URZ, URZ ;  /* 0x000000ff0c097290 */ /* 0x000fe2000fffe1ff */
[----:B------:R-:W-:Y:S02]  /*4410*/  @!UP0 UMOV UR4, UR11 ;  /* 0x0000000b00048c82 */ /* 0x000fe40008000000 */
[----:B------:R-:W-:Y:S02]  /*4420*/  @!UP0 USHF.R.U32.HI UR4, URZ, UR15, UR4 ;  /* 0x0000000fff048299 */ /* 0x000fe40008011604 */
[----:B------:R-:W-:Y:S02]  /*4430*/  UIMAD UR9, UR42, UR9, UR6 ;  /* 0x000000092a0972a4 */ /* 0x000fe4000f8e0206 */
[----:B------:R-:W-:Y:S02]  /*4440*/  @!UP0 USEL UR4, UR5, UR4, !UP1 ;  /* 0x0000000405048287 */ /* 0x000fe4000c800000 */
[----:B------:R-:W-:Y:S02]  /*4450*/  UISETP.NE.AND UP1, UPT, UR24, URZ, UPT ;  /* 0x000000ff1800728c */ /* 0x000fe4000bf25270 */
[----:B------:R-:W-:Y:S02]  /*4460*/  @!UP0 UIMAD UR9, UR8, UR9, UR4 ;  /* 0x00000009080982a4 */ /* 0x000fe4000f8e0204 */
[----:B------:R-:W-:Y:S02]  /*4470*/  @!UP0 UIADD3 UR10, UPT, UPT, UR12, -UR4, URZ ;  /* 0x800000040c0a8290 */ /* 0x000fe4000fffe0ff */
[----:B------:R-:W-:Y:S02]  /*4480*/  UIADD3 UR4, UPT, UPT, -UR5, URZ, URZ ;  /* 0x000000ff05047290 */ /* 0x000fe4000fffe1ff */
[----:B------:R-:W-:Y:S02]  /*4490*/  UIADD3 UR8, UPT, UPT, -UR6, URZ, URZ ;  /* 0x000000ff06087290 */ /* 0x000fe4000fffe1ff */
[----:B------:R-:W-:Y:S02]  /*44a0*/  @!UP0 UIMAD UR6, UR10, UR42, UR5 ;  /* 0x0000002a0a0682a4 */ /* 0x000fe4000f8e0205 */
[----:B------:R-:W-:Y:S02]  /*44b0*/  UIMAD UR13, UR16, UR4, UR13 ;  /* 0x00000004100d72a4 */ /* 0x000fe4000f8e020d */
[----:B------:R-:W-:Y:S01]  /*44c0*/  UIMAD UR7, UR30, UR8, UR7 ;  /* 0x000000081e0772a4 */ /* 0x000fe2000f8e0207 */
[----:B------:R-:W-:Y:S02]  /*44d0*/  @!UP0 UMOV UR5, UR9 ;  /* 0x0000000900058c82 */ /* 0x000fe40008000000 */
[----:B------:R-:W-:Y:S02]  /*44e0*/  UIMAD UR13, UR5, UR16, UR13 ;  /* 0x00000010050d72a4 */ /* 0x000fe4000f8e020d */
[----:B------:R-:W-:Y:S11]  /*44f0*/  UIMAD UR7, UR6, UR30, UR7 ;  /* 0x0000001e060772a4 */ /* 0x000ff6000f8e0207 */
[----:B------:R-:W-:Y:S01]  /*4500*/  @!UPT UIADD3 URZ, UPT, UPT, URZ, URZ, URZ ;  /* 0x000000fffffff290 */ /* 0x000fe2000fffe0ff */
.L_x_77:
[----:B------:R-:W3:Y:S01]  /*4510*/  @!UP3 LDCU.128 UR20, c[0x0][0xb10] ;  /* 0x00016200ff14b7ac */ /* 0x000ee20008000c00 */
[----:B------:R-:W-:Y:S02]  /*4520*/  ISETP.NE.U32.AND P0, PT, RZ, UR26, PT ;  /* 0x0000001aff007c0c */ /* 0x000fe4000bf05070 */
[----:B------:R-:W-:Y:S02]  /*4530*/  SHF.L.U32 R2, R11, 0x1f, RZ ;  /* 0x0000001f0b027819 */ /* 0x000fe400000006ff */
[----:B------:R-:W-:Y:S01]  /*4540*/  ISETP.NE.AND.EX P0, PT, RZ, UR27, PT, P0 ;  /* 0x0000001bff007c0c */ /* 0x000fe2000bf05300 */
[----:B------:R-:W4:Y:S01]  /*4550*/  @!UP3 LDCU UR5, c[0x0][0xb0c] ;  /* 0x00016180ff05b7ac */ /* 0x000f220008000800 */
[----:B---3--:R-:W-:Y:S07]  /*4560*/  UIMAD.WIDE.U32 UR8, UR13, UR20, URZ ;  /* 0x000000140d0872a5 */ /* 0x008fee000f8e00ff */
[----:B------:R-:W-:Y:S01]  /*4570*/  @!UP3 UMOV UR4, UR9 ;  /* 0x000000090004bc82 */ /* 0x000fe20008000000 */
[----:B----4-:R-:W-:Y:S02]  /*4580*/  @!UP3 UISETP.NE.AND UP0, UPT, UR5, 0x1, UPT ;  /* 0x000000010500b88c */ /* 0x010fe4000bf05270 */
[----:B------:R-:W-:Y:S02]  /*4590*/  @!UP3 USHF.R.U32.HI UR4, URZ, UR21, UR4 ;  /* 0x00000015ff04b299 */ /* 0x000fe40008011604 */
[----:B------:R-:W-:Y:S02]  /*45a0*/  UIMAD.WIDE.U32 UR8, UR7, UR23, URZ ;  /* 0x00000017070872a5 */ /* 0x000fe4000f8e00ff */
[----:B------:R-:W-:Y:S02]  /*45b0*/  @!UP3 USEL UR10, UR13, UR4, !UP0 ;  /* 0x000000040d0ab287 */ /* 0x000fe4000c000000 */
[----:B------:R-:W-:Y:S03]  /*45c0*/  @!UP3 UISETP.NE.AND UP0, UPT, UR22, 0x1, UPT ;  /* 0x000000011600b88c */ /* 0x000fe6000bf05270 */
[----:B------:R-:W-:Y:S02]  /*45d0*/  @!UP3 UMOV UR6, UR9 ;  /* 0x000000090006bc82 */ /* 0x000fe40008000000 */
[----:B------:R-:W3:Y:S02]  /*45e0*/  @!UP3 LDCU UR4, c[0x0][0xb20] ;  /* 0x00016400ff04b7ac */ /* 0x000ee40008000800 */
[----:B---3--:R-:W-:Y:S04]  /*45f0*/  @!UP3 USHF.R.U32.HI UR6, URZ, UR4, UR6 ;  /* 0x00000004ff06b299 */ /* 0x008fe80008011606 */
[----:B------:R-:W-:Y:S04]  /*4600*/  @!UP3 USEL UR6, UR7, UR6, !UP0 ;  /* 0x000000060706b287 */ /* 0x000fe8000c000000 */
[----:B------:R-:W-:Y:S02]  /*4610*/  @!UP3 UIADD3 UR4, UPT, UPT, -UR10, UR6, URZ ;  /* 0x000000060a04b290 */ /* 0x000fe4000fffe1ff */
[----:B------:R-:W-:Y:S02]  /*4620*/  @!UP3 UIADD3 UR6, UPT, UPT, UR10, -UR6, URZ ;  /* 0x800000060a06b290 */ /* 0x000fe4000fffe0ff */
[----:B------:R-:W-:Y:S02]  /*4630*/  @!UP3 UIMAD UR13, UR4, UR5, UR13 ;  /* 0x00000005040db2a4 */ /* 0x000fe4000f8e020d */
[----:B------:R-:W-:Y:S01]  /*4640*/  @!UP3 UIMAD UR7, UR6, UR22, UR7 ;  /* 0x000000160607b2a4 */ /* 0x000fe2000f8e0207 */
[----:B------:R-:W-:Y:S11]  /*4650*/  BRA.U UP4, `(.L_x_78) ;  /* 0x0000000104107547 */ /* 0x000ff6000b800000 */
[----:B------:R-:W-:Y:S04]  /*4660*/  MOV R3, UR37 ;  /* 0x0000002500037c02 */ /* 0x000fe80008000f00 */
[----:B------:R-:W-:Y:S04]  /*4670*/  SHF.L.U32 R3, R3, 0x1f, RZ ;  /* 0x0000001f03037819 */ /* 0x000fe800000006ff */
[----:B------:R-:W3:Y:S02]  /*4680*/  SYNCS.PHASECHK.TRANS64.TRYWAIT P1, [UR17+0x68], R3 ;  /* 0x00006803ff0075a7 */ /* 0x000ee40008021111 */
[----:B---3--:R-:W-:Y:S05]  /*4690*/  @!P1 BRA `(.L_x_79) ;  /* 0x0000002800589947 */ /* 0x008fea0003800000 */
.L_x_78:
[----:B------:R-:W-:Y:S05]  /*46a0*/  BRA.U !UP6, `(.L_x_80) ;  /* 0x000000010e387547 */ /* 0x000fea000b800000 */
[----:B------:R-:W-:Y:S01]  /*46b0*/  UPLOP3.LUT UP1, UPT, UPT, UPT, UP5, 0x80, 0x8 ;  /* 0x000000000008789c */ /* 0x000fe20003f2f050 */
[----:B--2---:R-:W-:Y:S01]  /*46c0*/  HFMA2 R0, -RZ, RZ, 0, 5.9604644775390625e-08 ;  /* 0x00000001ff007431 */ /* 0x004fe200000001ff */
[----:B------:R-:W2:Y:S01]  /*46d0*/  LDCU.64 UR8, c[0x0][0x358] ;  /* 0x00006b00ff0877ac */ /* 0x000ea20008000a00 */
[----:B------:R-:W-:Y:S03]  /*46e0*/  IMAD.MOV.U32 R79, RZ, RZ, 0x1 ;  /* 0x00000001ff4f7424 */ /* 0x000fe600078e00ff */
[----:B------:R-:W-:Y:S05]  /*46f0*/  PLOP3.LUT P1, PT, PT, PT, UP1, 0x80, 0x8 ;  /* 0x000000000008781c */ /* 0x000fea0003f2f018 */
[----:B------:R-:W3:Y:S01]  /*4700*/  @UP1 LDCU.64 UR4, c[0x0][0x888] ;  /* 0x00011100ff0417ac */ /* 0x000ee20008000a00 */
[----:B------:R-:W-:Y:S07]  /*4710*/  @UP1 UIMAD UR6, UR36, UR26, URZ ;  /* 0x0000001a240612a4 */ /* 0x000fee000f8e02ff */
[----:B------:R-:W-:Y:S01]  /*4720*/  @!P1 PRMT R79, R0, 0x7610, R79 ;  /* 0x00007610004f9816 */ /* 0x000fe2000000004f */
[----:B---3--:R-:W-:Y:S06]  /*4730*/  @UP1 UIMAD.WIDE UR4, UR6, 0x4, UR4 ;  /* 0x00000004060418a5 */ /* 0x008fec000f8e0204 */
[----:B------:R-:W-:Y:S01]  /*4740*/  IMAD.U32 R4, RZ, RZ, UR4 ;  /* 0x00000004ff047e24 */ /* 0x000fe2000f8e00ff */
[----:B------:R-:W-:Y:S04]  /*4750*/  MOV R5, UR5 ;  /* 0x0000000500057c02 */ /* 0x000fe80008000f00 */
[----:B------:R-:W3:Y:S01]  /*4760*/  @!UP1 LDCU UR4, c[0x0][0x880] ;  /* 0x00011000ff0497ac */ /* 0x000ee20008000800 */
[----:B--2--5:R4:W5:Y:S02]  /*4770*/  @P1 LDG.E R39, desc[UR8][R4.64] ;  /* 0x0000000804271981 */ /* 0x024964000c1e1900 */
[----:B---34-:R-:W-:Y:S07]  /*4780*/  @!P1 IMAD.U32 R39, RZ, RZ, UR4 ;  /* 0x00000004ff279e24 */ /* 0x018fee000f8e00ff */
.L_x_80:
[----:B-----5:R-:W-:Y:S01]  /*4790*/  @!P0 FSETP.EQ.AND P2, PT, R39, RZ, PT ;  /* 0x000000ff2700820b */ /* 0x020fe20003f42000 */
[----:B------:R-:W-:Y:S01]  /*47a0*/  @!UPT UIADD3 URZ, UPT, UPT, URZ, URZ, URZ ;  /* 0x000000fffffff290 */ /* 0x000fe2000fffe0ff */
[----:B------:R-:W-:Y:S11]  /*47b0*/  @!P0 BRA `(.L_x_81) ;  /* 0x0000000000148947 */ /* 0x000ff60003800000 */
[----:B------:R-:W-:Y:S02]  /*47c0*/  LOP3.LUT P0, RZ, R79, 0xff, RZ, 0xc0, !PT ;  /* 0x000000ff4fff7812 */ /* 0x000fe4000780c0ff */
[----:B------:R-:W-:Y:S04]  /*47d0*/  PLOP3.LUT P2, PT, PT, PT, UP1, 0x80, 0x8 ;  /* 0x000000000008781c */ /* 0x000fe80003f4f018 */
[----:B------:R-:W-:Y:S07]  /*47e0*/  PLOP3.LUT P2, PT, P2, PT, PT, 0x8, 0x80 ;  /* 0x000000000080781c */ /* 0x000fee000174e170 */
[----:B------:R-:W-:Y:S11]  /*47f0*/  @P0 FSETP.EQ.AND P2, PT, R39, RZ, PT ;  /* 0x000000ff2700020b */ /* 0x000ff60003f42000 */
[----:B------:R-:W-:Y:S02]  /*4800*/  @!UPT UIADD3 URZ, UPT, UPT, URZ, URZ, URZ ;  /* 0x000000fffffff290 */ /* 0x000fe4000fffe0ff */
.L_x_81:
[----:B------:R-:W3:Y:S01]  /*4810*/  SYNCS.PHASECHK.TRANS64.TRYWAIT P0, [UR17+0x58], R2 ;  /* 0x00005802ff0075a7 */ /* 0x000ee20008001111 */
[----:B------:R-:W-:Y:S02]  /*4820*/  ELECT P1, URZ, PT ;  /* 0x0000000000ff782f */ /* 0x000fe40003820000 */
[----:B------:R-:W-:Y:S01]  /*4830*/  IADD3 R10, PT, PT, R10, 0x1, RZ ;  /* 0x000000010a0a7810 */ /* 0x000fe20007ffe0ff */
[----:B---3--:R-:W-:Y:S10]  /*4840*/  @!P0 BRA `(.L_x_82) ;  /* 0x0000002800048947 */ /* 0x008ff40003800000 */
.L_x_135:
[----:B------:R-:W-:Y:S01]  /*4850*/  PLOP3.LUT P1, PT, P2, P1, PT, 0xf2, 0x2f ;  /* 0x00000000002f781c */ /* 0x000fe20001723e72 */
[----:B------:R-:W-:Y:S01]  /*4860*/  UMOV UR18, 0x0 ;  /* 0x0000000000127882 */ /* 0x000fe20000000000 */
[----:B------:R-:W-:Y:S01]  /*4870*/  UMOV UR19, 0x10000000 ;  /* 0x1000000000137882 */ /* 0x000fe20000000000 */
[----:B------:R-:W-:Y:S01]  /*4880*/  UMOV UR12, UR36 ;  /* 0x00000024000c7c82 */ /* 0x000fe20008000000 */
[----:B------:R-:W-:Y:S01]  /*4890*/  LOP3.LUT R11, R11, 0x1, RZ, 0x3c, !PT ;  /* 0x000000010b0b7812 */ /* 0x000fe200078e3cff */
[----:B------:R-:W-:Y:S01]  /*48a0*/  UMOV UR36, UR25 ;  /* 0x0000001900247c82 */ /* 0x000fe20008000000 */
[----:B------:R-:W-:Y:S07]  /*48b0*/  UPLOP3.LUT UP4, UPT, UPT, UPT, UPT, 0x80, 0x8 ;  /* 0x000000000008789c */ /* 0x000fee0003f8f070 */
[----:B--2---:R-:W-:Y:S01]  /*48c0*/  @!P1 IADD3 R2, P0, PT, R12, 0x580, RZ ;  /* 0x000005800c029810 */ /* 0x004fe20007f1e0ff */
[----:B------:R-:W-:Y:S03]  /*48d0*/  VOTEU.ALL UP0, P1 ;  /* 0x0000000000ff7886 */ /* 0x000fe60000800000 */
[----:B------:R-:W-:Y:S01]  /*48e0*/  @!P1 R2UR UR5, R2 ;  /* 0x00000000020592ca */ /* 0x000fe200000e0000 */
[----:B------:R-:W-:Y:S01]  /*48f0*/  @!P1 IMAD.X R0, RZ, RZ, R13, P0 ;  /* 0x000000ffff009224 */ /* 0x000fe200000e060d */
[----:B------:R-:W-:Y:S01]  /*4900*/  @!UP0 USHF.L.U32 UR10, UR45, 0x6, URZ ;  /* 0x000000062d0a8899 */ /* 0x000fe200080006ff */
[----:B------:R-:W-:Y:S01]  /*4910*/  ISETP.NE.AND P0, PT, R10, 0x2, PT ;  /* 0x000000020a00780c */ /* 0x000fe20003f05270 */
[----:B------:R-:W-:Y:S02]  /*4920*/  @!UP0 USHF.L.U32 UR11, UR46, 0x6, URZ ;  /* 0x000000062e0b8899 */ /* 0x000fe400080006ff */
[----:B------:R-:W-:Y:S01]  /*4930*/  @!P1 R2UR UR4, R0 ;  /* 0x00000000000492ca */ /* 0x000fe200000e0000 */
[----:B------:R-:W-:Y:S01]  /*4940*/  @!UP0 UIADD3 UR8, UPT, UPT, UR17, 0x200, URZ ;  /* 0x0000020011088890 */ /* 0x000fe2000fffe0ff */
[----:B------:R-:W-:Y:S01]  /*4950*/  SEL R0, RZ, 0x1, P0 ;  /* 0x00000001ff007807 */ /* 0x000fe20000000000 */
[----:B------:R-:W-:Y:S01]  /*4960*/  @!UP0 UIADD3 UR9, UPT, UPT, UR17, 0x50, URZ ;  /* 0x0000005011098890 */ /* 0x000fe2000fffe0ff */
[----:B------:R-:W-:Y:S01]  /*4970*/  SEL R10, R10, RZ, P0 ;  /* 0x000000ff0a0a7207 */ /* 0x000fe20000000000 */
[----:B------:R-:W-:Y:S01]  /*4980*/  VOTEU.ALL UP0, P1 ;  /* 0x0000000000ff7886 */ /* 0x000fe20000800000 */
[----:B------:R-:W-:Y:S01]  /*4990*/  LOP3.LUT R9, R9, R0, RZ, 0x3c, !PT ;  /* 0x0000000009097212 */ /* 0x000fe200078e3cff */
[----:B------:R-:W-:Y:S01]  /*49a0*/  IMAD.U32 R2, RZ, RZ, UR5 ;  /* 0x00000005ff027e24 */ /* 0x000fe2000f8e00ff */
[----:B------:R-:W-:Y:S02]  /*49b0*/  UIADD3 UR45, UPT, UPT, UR7, UR57, URZ ;  /* 0x00000039072d7290 */ /* 0x000fe4000fffe0ff */
[----:B------:R-:W-:Y:S03]  /*49c0*/  UIADD3 UR46, UPT, UPT, UR13, UR60, URZ ;  /* 0x0000003c0d2e7290 */ /* 0x000fe6000fffe0ff */
[----:B------:R-:W-:Y:S01]  /*49d0*/  IMAD.U32 R3, RZ, RZ, UR4 ;  /* 0x00000004ff037e24 */ /* 0x000fe2000f8e00ff */
[----:B------:R-:W-:Y:S04]  /*49e0*/  @!P1 R2UR UR4, R2 ;  /* 0x00000000020492ca */ /* 0x000fe800000e0000 */
[----:B------:R-:W-:Y:S11]  /*49f0*/  @!P1 R2UR UR5, R3 ;  /* 0x00000000030592ca */ /* 0x000ff600000e0000 */
[----:B------:R-:W-:Y:S02]  /*4a00*/  @!UPT UIADD3 URZ, UPT, UPT, URZ, URZ, URZ ;  /* 0x000000fffffff290 */ /* 0x000fe4000fffe0ff */
[----:B------:R2:W-:Y:S01]  /*4a10*/  @!UP0 UTMALDG.3D [UR8], [UR4], desc[UR18] ;  /* 0x00001208040085b4 */ /* 0x0005e20008011000 */
[----:B------:R2:W-:Y:S01]  /*4a20*/  @!P1 SYNCS.ARRIVE.TRANS64.RED.A0TR RZ, [UR17+0x50], R8 ;  /* 0x00005008ffff99a7 */ /* 0x0005e20008300411 */
[----:B------:R-:W-:Y:S01]  /*4a30*/  SYNCS.ARRIVE.TRANS64.RED.A1T0 RZ, [UR48], RZ ;  /* 0x000000ffffff79a7 */ /* 0x000fe20008100430 */
[----:B------:R-:W-:Y:S05]  /*4a40*/  BRA.U UP2, `(.L_x_83) ;  /* 0xfffffff502747547 */ /* 0x000fea000b83ffff */
[----:B------:R-:W-:Y:S07]  /*4a50*/  MOV R0, UR17 ;  /* 0x0000001100007c02 */ /* 0x000fee0008000f00 */
.L_x_84:
[----:B---3--:R-:W-:-:S04]  /*4a60*/  SHF.L.U32 R2, R11, 0x1f, RZ ;  /* 0x0000001f0b027819 */ /* 0x008fc800000006ff */
[----:B------:R3:W4:Y:S03]  /*4a70*/  SYNCS.PHASECHK.TRANS64.TRYWAIT P0, [R0+URZ+0x58], R2 ;  /* 0x00005802000075a7 */ /* 0x00072600080011ff */
[----:B----4-:R-:W-:Y:S05]  /*4a80*/  @!P0 NANOSLEEP.SYNCS 0x989680 ;  /* 0x009896800000895d */ /* 0x010fea0003900000 */
[----:B------:R-:W4:Y:S02]  /*4a90*/  @!P0 SYNCS.PHASECHK.TRANS64 P0, [R0+URZ+0x58], R2 ;  /* 0x00005802000085a7 */ /* 0x000f2400080010ff */
[----:B-12-4-:R-:W-:Y:S05]  /*4aa0*/  @P0 EXIT ;  /* 0x000000000000094d */ /* 0x016fea0003800000 */
[----:B------:R-:W-:Y:S05]  /*4ab0*/  BRA `(.L_x_84) ;  /* 0xfffffffc00e87947 */ /* 0x000fea000383ffff */
.L_x_75:
[----:B------:R-:W-:-:S06]  /*4ac0*/  UISETP.GE.AND UP0, UPT, UR18, 0x4, UPT ;  /* 0x000000041200788c */ /* 0x000fcc000bf06270 */
[----:B------:R-:W-:-:S13]  /*4ad0*/  PLOP3.LUT P0, PT, PT, PT, UP0, 0x80, 0x8 ;  /* 0x000000000008781c */ /* 0x000fda0003f0f008 */
[----:B-1----:R-:W-:Y:S05]  /*4ae0*/  @!P0 EXIT ;  /* 0x000000000000894d */ /* 0x002fea0003800000 */
[----:B------:R-:W-:Y:S01]  /*4af0*/  BAR.SYNC.DEFER_BLOCKING 0x6, 0xa0 ;  /* 0x0182800000007b1d */ /* 0x000fe20000010000 */
[C---:B------:R-:W-:Y:S02]  /*4b00*/  IMAD.SHL.U32 R7, R76.reuse, 0x40, RZ ;  /* 0x000000404c077824 */ /* 0x040fe400078e00ff */
[----:B------:R-:W-:Y:S02]  /*4b10*/  HFMA2 R81, -RZ, RZ, 0, 0 ;  /* 0x00000000ff517431 */ /* 0x000fe400000001ff */
[C---:B------:R-:W-:Y:S01]  /*4b20*/  IMAD.SHL.U32 R4, R76.reuse, 0x20, RZ ;  /* 0x000000204c047824 */ /* 0x040fe200078e00ff */
[----:B------:R-:W-:Y:S01]  /*4b30*/  CS2R R82, SRZ ;  /* 0x0000000000527805 */ /* 0x000fe2000001ff00 */
[----:B------:R-:W-:Y:S01]  /*4b40*/  IMAD.SHL.U32 R6, R76, 0x2, RZ ;  /* 0x000000024c067824 */ /* 0x000fe200078e00ff */
[----:B------:R-:W-:Y:S01]  /*4b50*/  UMOV UR44, 0x400 ;  /* 0x00000400002c7882 */ /* 0x000fe20000000000 */
[----:B------:R-:W-:Y:S01]  /*4b60*/  LOP3.LUT R5, R7, 0x180, RZ, 0xc0, !PT ;  /* 0x0000018007057812 */ /* 0x000fe200078ec0ff */
[----:B------:R-:W-:Y:S01]  /*4b70*/  ULEA UR44, UR48, UR44, 0x18 ;  /* 0x0000002c302c7291 */ /* 0x000fe2000f8ec0ff */
[----:B------:R-:W-:Y:S01]  /*4b80*/  LOP3.LUT R4, R4, 0xc00, RZ, 0xc0, !PT ;  /* 0x00000c0004047812 */ /* 0x000fe200078ec0ff */
[----:B------:R-:W1:Y:S01]  /*4b90*/  LDC.64 R72, c[0x0][0x888] ;  /* 0x00022200ff487b82 */ /* 0x000e620000000a00 */
[----:B------:R-:W-:Y:S01]  /*4ba0*/  LOP3.LUT R6, R5, 0x20, R6, 0xf8, !PT ;  /* 0x0000002005067812 */ /* 0x000fe200078ef806 */
[----:B------:R-:W-:Y:S01]  /*4bb0*/  IMAD.SHL.U32 R5, R76, 0x8, RZ ;  /* 0x000000084c057824 */ /* 0x000fe200078e00ff */
[----:B------:R-:W-:Y:S01]  /*4bc0*/  LOP3.LUT R4, R4, 0x40, R7, 0xf8, !PT ;  /* 0x0000004004047812 */ /* 0x000fe200078ef807 */
[----:B------:R-:W-:Y:S01]  /*4bd0*/  IMAD.U32 R37, R76, 0x10000, RZ ;  /* 0x000100004c257824 */ /* 0x000fe200078e00ff */
[----:B------:R-:W-:Y:S01]  /*4be0*/  UIADD3 UR4, UPT, UPT, UR44, 0x1200, URZ ;  /* 0x000012002c047890 */ /* 0x000fe2000fffe0ff */
[----:B------:R-:W-:Y:S01]  /*4bf0*/  IMAD.MOV.U32 R36, RZ, RZ, RZ ;  /* 0x000000ffff247224 */ /* 0x000fe200078e00ff */
[----:B------:R-:W-:Y:S01]  /*4c00*/  LOP3.LUT R5, R6, 0x30, R5, 0x78, !PT ;  /* 0x0000003006057812 */ /* 0x000fe200078e7805 */
[----:B------:R-:W2:Y:S01]  /*4c10*/  LDC.64 R74, c[0x0][0x890] ;  /* 0x00022400ff4a7b82 */ /* 0x000ea20000000a00 */
[----:B------:R-:W-:Y:S01]  /*4c20*/  LOP3.LUT R4, R4, 0x200, R7, 0xf8, !PT ;  /* 0x0000020004047812 */ /* 0x000fe200078ef807 */
[----:B------:R-:W-:Y:S01]  /*4c30*/  IMAD.MOV.U32 R84, RZ, RZ, RZ ;  /* 0x000000ffff547224 */ /* 0x000fe200078e00ff */
[----:B------:R-:W-:Y:S01]  /*4c40*/  LOP3.LUT R37, R37, 0x600000, RZ, 0xc0, !PT ;  /* 0x0060000025257812 */ /* 0x000fe200078ec0ff */
[----:B------:R-:W-:Y:S01]  /*4c50*/  IMAD.U32 R85, RZ, RZ, UR4 ;  /* 0x00000004ff557e24 */ /* 0x000fe2000f8e00ff */
[----:B------:R-:W-:Y:S01]  /*4c60*/  LOP3.LUT R78, R4, R5, RZ, 0xfc, !PT ;  /* 0x00000005044e7212 */ /* 0x000fe200078efcff */
[----:B------:R-:W3:Y:S01]  /*4c70*/  LDS R0, [UR44+0x120] ;  /* 0x0001202cff007984 */ /* 0x000ee20008000800 */
[----:B------:R-:W-:Y:S01]  /*4c80*/  IMAD.SHL.U32 R4, R76, 0x10, RZ ;  /* 0x000000104c047824 */ /* 0x000fe200078e00ff */
[----:B------:R-:W4:Y:S01]  /*4c90*/  LDC.64 R70, c[0x0][0x8b0] ;  /* 0x00022c00ff467b82 */ /* 0x000f220000000a00 */
[----:B------:R-:W-:Y:S01]  /*4ca0*/  IADD3 R77, PT, PT, R78, UR44, RZ ;  /* 0x0000002c4e4d7c10 */ /* 0x000fe2000fffe0ff */
[----:B------:R-:W1:Y:S02]  /*4cb0*/  LDCU UR50, c[0x0][0x370] ;  /* 0x00006e00ff3277ac */ /* 0x000e640008000800 */
[----:B------:R-:W-:Y:S01]  /*4cc0*/  LOP3.LUT R4, R4, 0x20, RZ, 0xc0, !PT ;  /* 0x0000002004047812 */ /* 0x000fe200078ec0ff */
[----:B------:R-:W1:Y:S03]  /*4cd0*/  LDCU.64 UR62, c[0x0][0x348] ;  /* 0x00006900ff3e77ac */ /* 0x000e660008000a00 */
[----:B------:R-:W1:Y:S01]  /*4ce0*/  LDC.64 R68, c[0x0][0x8a8] ;  /* 0x00022a00ff447b82 */ /* 0x000e620000000a00 */
[----:B------:R-:W-:Y:S01]  /*4cf0*/  IADD3 R77, PT, PT, -R4, 0x200, R77 ;  /* 0x00000200044d7810 */ /* 0x000fe20007ffe14d */
[----:B------:R-:W1:Y:S01]  /*4d00*/  LDCU UR43, c[0x0][0xb0c] ;  /* 0x00016180ff2b77ac */ /* 0x000e620008000800 */
[----:B------:R-:W1:Y:S01]  /*4d10*/  LDCU UR39, c[0x0][0xb30] ;  /* 0x00016600ff2777ac */ /* 0x000e620008000800 */
[----:B------:R-:W1:Y:S01]  /*4d20*/  LDCU.64 UR58, c[0x0][0x888] ;  /* 0x00011100ff3a77ac */ /* 0x000e620008000a00 */
[----:B------:R-:W1:Y:S01]  /*4d30*/  LDCU.64 UR40, c[0x0][0xb28] ;  /* 0x00016500ff2877ac */ /* 0x000e620008000a00 */
[----:B------:R-:W1:Y:S01]  /*4d40*/  LDCU.128 UR52, c[0x0][0xb10] ;  /* 0x00016200ff3477ac */ /* 0x000e620008000c00 */
[----:B------:R-:W1:Y:S01]  /*4d50*/  LDCU UR49, c[0x0][0x374] ;  /* 0x00006e80ff3177ac */ /* 0x000e620008000800 */
[----:B------:R-:W-:Y:S01]  /*4d60*/  UIADD3 UR56, UPT, UPT, UR44, 0x200, URZ ;  /* 0x000002002c387890 */ /* 0x000fe2000fffe0ff */
[----:B---3--:R-:W-:-:S11]  /*4d70*/  IMAD.IADD R37, R0, 0x1, R37 ;  /* 0x0000000100257824 */ /* 0x008fd600078e0225 */
.L_x_102:
[----:B------:R-:W-:Y:S02]  /*4d80*/  LEA R3, R81, UR44, 0x3 ;  /* 0x0000002c51037c11 */ /* 0x000fe4000f8e18ff */
[----:B------:R-:W-:Y:S02]  /*4d90*/  SHF.L.U32 R0, R83, 0x1f, RZ ;  /* 0x0000001f53007819 */ /* 0x000fe400000006ff */
[----:B-1----:R-:W-:Y:S02]  /*4da0*/  LEA R4, R81, UR44, 0x4 ;  /* 0x0000002c51047c11 */ /* 0x002fe4000f8e20ff */
[----:B------:R-:W3:Y:S02]  /*4db0*/  SYNCS.PHASECHK.TRANS64.TRYWAIT P0, [R3+URZ+0x70], R0 ;  /* 0x00007000030075a7 */ /* 0x000ee400080011ff */
[----:B--23--:R-:W-:Y:S05]  /*4dc0*/  @!P0 BRA `(.L_x_85) ;  /* 0x0000002000bc8947 */ /* 0x00cfea0003800000 */
.L_x_136:
[----:B------:R-:W1:Y:S01]  /*4dd0*/  LDS.128 R4, [R4+0x100] ;  /* 0x0001000004047984 */ /* 0x000e620000000c00 */
[----:B------:R-:W-:Y:S01]  /*4de0*/  UISETP.GE.AND UP0, UPT, UR42, 0x1, UPT ;  /* 0x000000012a00788c */ /* 0x000fe2000bf06270 */
[----:B------:R-:W-:Y:S01]  /*4df0*/  @!PT LDS RZ, [RZ] ;  /* 0x00000000fffff984 */ /* 0x000fe20000000800 */
[----:B------:R-:W-:Y:S01]  /*4e00*/  @!PT LDS RZ, [RZ] ;  /* 0x00000000fffff984 */ /* 0x000fe20000000800 */
[----:B------:R-:W-:Y:S01]  /*4e10*/  @!PT LDS RZ, [RZ] ;  /* 0x00000000fffff984 */ /* 0x000fe20000000800 */
[----:B------:R-:W-:Y:S01]  /*4e20*/  @!PT LDS RZ, [RZ] ;  /* 0x00000000fffff984 */ /* 0x000fe20000000800 */
[----:B------:R2:W-:Y:S06]  /*4e30*/  MEMBAR.ALL.CTA ;  /* 0x0000000000007992 */ /* 0x0005ec0000008000 */
[----:B--2---:R-:W2:Y:S01]  /*4e40*/  FENCE.VIEW.ASYNC.S ;  /* 0x00000000000073c6 */ /* 0x004ea20000000000 */
[----:B-1----:R-:W-:Y:S11]  /*4e50*/  LOP3.LUT P0, RZ, R6, 0x1, RZ, 0xc0, !PT ;  /* 0x0000000106ff7812 */ /* 0x002ff6000780c0ff */
[----:B------:R-:W-:Y:S02]  /*4e60*/  @!UPT UIADD3 URZ, UPT, UPT, URZ, URZ, URZ ;  /* 0x000000fffffff290 */ /* 0x000fe4000fffe0ff */
[----:B--2---:R-:W-:Y:S01]  /*4e70*/  VOTEU.ANY UP1, P0 ;  /* 0x0000000000ff7886 */ /* 0x004fe20000020100 */
[----:B------:R-:W-:Y:S01]  /*4e80*/  PLOP3.LUT P0, PT, PT, PT, UP1, 0x80, 0x8 ;  /* 0x000000000008781c */ /* 0x000fe20003f0f018 */
[----:B------:R-:W-:Y:S11]  /*4e90*/  UP2UR UR47, UPR, URZ, 0x2 ;  /* 0x00000002ff2f7883 */ /* 0x000ff60008000000 */
[----:B------:R-:W-:Y:S01]  /*4ea0*/  @!UPT UIADD3 URZ, UPT, UPT, URZ, URZ, URZ ;  /* 0x000000fffffff290 */ /* 0x000fe2000fffe0ff */
[----:B---3--:R-:W-:Y:S02]  /*4eb0*/  @P0 SHF.R.U32.HI R0, RZ, 0x10, R5 ;  /* 0x00000010ff000819 */ /* 0x008fe40000011605 */
        /* <DEDUP_REMOVED lines=12> */
[----:B------:R-:W2:Y:S01]  /*4f80*/  LDCU UR12, c[0x0][0xb20] ;  /* 0x00016400ff0c77ac */ /* 0x000ea20008000800 */
[----:B------:R-:W-:Y:S02]  /*4f90*/  UIMAD.WIDE.U32 UR4, UR49, UR55, URZ ;  /* 0x00000037310472a5 */ /* 0x000fe4000f8e00ff */
[----:B------:R-:W-:Y:S02]  /*4fa0*/  UIMAD.WIDE.U32 UR6, UR50, UR52, URZ ;  /* 0x00000034320672a5 */ /* 0x000fe4000f8e00ff */
[----:B------:R-:W-:Y:S02]  /*4fb0*/  UISETP.NE.AND UP0, UPT, UR54, 0x1, UPT ;  /* 0x000000013600788c */ /* 0x000fe4000bf05270 */
[----:B------:R-:W-:Y:S02]  /*4fc0*/  UIMAD.WIDE.U32 UR8, UR37, UR55, URZ ;  /* 0x00000037250872a5 */ /* 0x000fe4000f8e00ff */
[----:B------:R-:W-:Y:S02]  /*4fd0*/  UIMAD.WIDE.U32 UR10, UR38, UR52, URZ ;  /* 0x00000034260a72a5 */ /* 0x000fe4000f8e00ff */
[----:B------:R-:W-:Y:S02]  /*4fe0*/  UISETP.NE.AND UP1, UPT, UR43, 0x1, UPT ;  /* 0x000000012b00788c */ /* 0x000fe4000bf25270 */
[----:B------:R-:W-:Y:S01]  /*4ff0*/  UISETP.NE.AND UP2, UPT, UR42, 0x1, UPT ;  /* 0x000000012a00788c */ /* 0x000fe2000bf45270 */
[----:B------:R-:W-:Y:S02]  /*5000*/  UMOV UR4, UR5 ;  /* 0x0000000500047c82 */ /* 0x000fe40008000000 */
[----:B--2---:R-:W-:Y:S03]  /*5010*/  USHF.R.U32.HI UR5, URZ, UR12, UR4 ;  /* 0x0000000cff057299 */ /* 0x004fe60008011604 */
[----:B------:R-:W-:Y:S02]  /*5020*/  UMOV UR4, UR7 ;  /* 0x0000000700047c82 */ /* 0x000fe40008000000 */
[----:B------:R-:W-:Y:S02]  /*5030*/  USHF.R.U32.HI UR7, URZ, UR53, UR4 ;  /* 0x00000035ff077299 */ /* 0x000fe40008011604 */
[----:B------:R-:W-:Y:S02]  /*5040*/  USEL UR4, UR49, UR5, !UP0 ;  /* 0x0000000531047287 */ /* 0x000fe4000c000000 */
[----:B------:R-:W-:Y:S01]  /*5050*/  USEL UR7, UR50, UR7, !UP1 ;  /* 0x0000000732077287 */ /* 0x000fe2000c800000 */
[----:B------:R-:W-:Y:S01]  /*5060*/  UMOV UR5, UR9 ;  /* 0x0000000900057c82 */ /* 0x000fe20008000000 */
[----:B------:R-:W-:Y:S02]  /*5070*/  UIMAD.WIDE.U32 UR8, UR4, UR40, URZ ;  /* 0x00000028040872a5 */ /* 0x000fe4000f8e00ff */
[----:B------:R-:W-:Y:S03]  /*5080*/  USHF.R.U32.HI UR6, URZ, UR12, UR5 ;  /* 0x0000000cff067299 */ /* 0x000fe60008011605 */
[----:B------:R-:W-:Y:S01]  /*5090*/  UMOV UR5, UR11 ;  /* 0x0000000b00057c82 */ /* 0x000fe20008000000 */
[----:B------:R-:W-:Y:S02]  /*50a0*/  UIMAD.WIDE.U32 UR10, UR7, UR40, URZ ;  /* 0x00000028070a72a5 */ /* 0x000fe4000f8e00ff */
[----:B------:R-:W-:Y:S02]  /*50b0*/  USHF.R.U32.HI UR12, URZ, UR53, UR5 ;  /* 0x00000035ff0c7299 */ /* 0x000fe40008011605 */
[----:B------:R-:W-:Y:S01]  /*50c0*/  USEL UR6, UR37, UR6, !UP0 ;  /* 0x0000000625067287 */ /* 0x000fe2000c000000 */
[----:B------:R-:W-:Y:S02]  /*50d0*/  UMOV UR5, UR9 ;  /* 0x0000000900057c82 */ /* 0x000fe40008000000 */
[----:B------:R-:W-:Y:S01]  /*50e0*/  UMOV UR10, UR11 ;  /* 0x0000000b000a7c82 */ /* 0x000fe20008000000 */
[----:B------:R-:W-:Y:S02]  /*50f0*/  @UP2 USHF.R.U32.HI UR4, URZ, UR41, UR5 ;  /* 0x00000029ff042299 */ /* 0x000fe40008011605 */
[----:B------:R-:W-:Y:S02]  /*5100*/  @UP2 USHF.R.U32.HI UR7, URZ, UR41, UR10 ;  /* 0x00000029ff072299 */ /* 0x000fe4000801160a */
[----:B------:R-:W-:Y:S02]  /*5110*/  UIMAD UR4, UR42, UR4, URZ ;  /* 0x000000042a0472a4 */ /* 0x000fe4000f8e02ff */
[----:B------:R-:W-:Y:S02]  /*5120*/  UIMAD.WIDE.U32 UR10, UR6, UR40, URZ ;  /* 0x00000028060a72a5 */ /* 0x000fe4000f8e00ff */
[----:B------:R-:W-:Y:S02]  /*5130*/  USEL UR5, UR38, UR12, !UP1 ;  /* 0x0000000c26057287 */ /* 0x000fe4000c800000 */
[----:B------:R-:W-:Y:S02]  /*5140*/  UIMAD UR8, UR42, UR7, URZ ;  /* 0x000000072a0872a4 */ /* 0x000fe4000f8e02ff */
[----:B------:R-:W-:Y:S03]  /*5150*/  UISETP.GE.AND UP0, UPT, UR6, UR4, UPT ;  /* 0x000000040600728c */ /* 0x000fe6000bf06270 */
[----:B------:R-:W-:Y:S01]  /*5160*/  UMOV UR4, UR11 ;  /* 0x0000000b00047c82 */ /* 0x000fe20008000000 */
[----:B------:R-:W-:Y:S02]  /*5170*/  UISETP.GE.OR UP0, UPT, UR5, UR8, UP0 ;  /* 0x000000080500728c */ /* 0x000fe40008706670 */
[----:B------:R-:W-:Y:S02]  /*5180*/  USHF.R.U32.HI UR4, URZ, UR41, UR4 ;  /* 0x00000029ff047299 */ /* 0x000fe40008011604 */
[----:B------:R-:W-:Y:S02]  /*5190*/  UIMAD.WIDE.U32 UR8, UR5, UR40, URZ ;  /* 0x00000028050872a5 */ /* 0x000fe4000f8e00ff */
[----:B------:R-:W-:Y:S02]  /*51a0*/  USEL UR11, UR6, UR4, !UP2 ;  /* 0x00000004060b7287 */ /* 0x000fe4000d000000 */
[----:B------:R-:W-:Y:S02]  /*51b0*/  UIADD3 UR8, UPT, UPT, -UR5, URZ, URZ ;  /* 0x000000ff05087290 */ /* 0x000fe4000fffe1ff */
[----:B------:R-:W-:Y:S01]  /*51c0*/  UIADD3 UR10, UPT, UPT, -UR11, URZ, URZ ;  /* 0x000000ff0b0a7290 */ /* 0x000fe2000fffe1ff */
[----:B------:R-:W-:Y:S01]  /*51d0*/  @!UP0 UMOV UR4, UR9 ;  /* 0x0000000900048c82 */ /* 0x000fe20008000000 */
[----:B------:R-:W-:Y:S02]  /*51e0*/  UIADD3 UR9, UPT, UPT, -UR6, URZ, URZ ;  /* 0x000000ff06097290 */ /* 0x000fe4000fffe1ff */
[----:B------:R-:W-:Y:S02]  /*51f0*/  @!UP0 USHF.R.U32.HI UR4, URZ, UR41, UR4 ;  /* 0x00000029ff048299 */ /* 0x000fe40008011604 */
[----:B------:R-:W-:Y:S02]  /*5200*/  UIMAD UR10, UR42, UR10, UR6 ;  /* 0x0000000a2a0a72a4 */ /* 0x000fe4000f8e0206 */
[----:B------:R-:W-:Y:S04]  /*5210*/  @!UP0 USEL UR4, UR5, UR4, !UP2 ;  /* 0x0000000405048287 */ /* 0x000fe8000d000000 */
[----:B------:R-:W-:Y:S02]  /*5220*/  @!UP0 UIMAD UR10, UR7, UR10, UR4 ;  /* 0x0000000a070a82a4 */ /* 0x000fe4000f8e0204 */
[----:B------:R-:W-:Y:S02]  /*5230*/  @!UP0 UIADD3 UR11, UPT, UPT, UR11, -UR4, URZ ;  /* 0x800000040b0b8290 */ /* 0x000fe4000fffe0ff */
[----:B------:R-:W-:Y:S02]  /*5240*/  UIMAD UR7, UR43, UR8, UR38 ;  /* 0x000000082b0772a4 */ /* 0x000fe4000f8e0226 */
[----:B------:R-:W-:Y:S02]  /*5250*/  @!UP0 UIMAD UR6, UR11, UR42, UR5 ;  /* 0x0000002a0b0682a4 */ /* 0x000fe4000f8e0205 */
[----:B------:R-:W-:Y:S01]  /*5260*/  UIMAD UR4, UR54, UR9, UR37 ;  /* 0x00000009360472a4 */ /* 0x000fe2000f8e0225 */
[----:B------:R-:W-:Y:S02]  /*5270*/  @!UP0 UMOV UR5, UR10 ;  /* 0x0000000a00058c82 */ /* 0x000fe40008000000 */
[----:B------:R-:W-:Y:S02]  /*5280*/  UIMAD UR38, UR5, UR43, UR7 ;  /* 0x0000002b052672a4 */ /* 0x000fe4000f8e0207 */
[----:B------:R-:W-:Y:S11]  /*5290*/  UIMAD UR37, UR6, UR54, UR4 ;  /* 0x00000036062572a4 */ /* 0x000ff6000f8e0204 */
[----:B------:R-:W-:Y:S01]  /*52a0*/  @!UPT UIADD3 URZ, UPT, UPT, URZ, URZ, URZ ;  /* 0x000000fffffff290 */ /* 0x000fe2000fffe0ff */
.L_x_86:
[----:B------:R-:W-:Y:S01]  /*52b0*/  UISETP.NE.AND UP0, UPT, UR39, 0x1, UPT ;  /* 0x000000012700788c */ /* 0x000fe2000bf05270 */
[----:B------:R-:W-:Y:S10]  /*52c0*/  IADD3 R81, PT, PT, R81, 0x1, RZ ;  /* 0x0000000151517810 */ /* 0x000ff40007ffe0ff */
[----:B------:R-:W2:Y:S01]  /*52d0*/  @!UP0 LDCU.128 UR12, c[0x0][0xb10] ;  /* 0x00016200ff0c87ac */ /* 0x000ea20008000c00 */
[----:B------:R-:W3:Y:S01]  /*52e0*/  @!UP0 LDCU UR5, c[0x0][0xb0c] ;  /* 0x00016180ff0587ac */ /* 0x000ee20008000800 */
[----:B------:R-:W4:Y:S01]  /*52f0*/  @!UP0 LDCU UR10, c[0x0][0xb20] ;  /* 0x00016400ff0a87ac */ /* 0x000f220008000800 */
[----:B--2---:R-:W-:Y:S02]  /*5300*/  UIMAD.WIDE.U32 UR8, UR38, UR12, URZ ;  /* 0x0000000c260872a5 */ /* 0x004fe4000f8e00ff */
[----:B------:R-:W-:Y:S02]  /*5310*/  UIMAD.WIDE.U32 UR6, UR37, UR15, URZ ;  /* 0x0000000f250672a5 */ /* 0x000fe4000f8e00ff */
[----:B------:R-:W-:Y:S03]  /*5320*/  @!UP0 UISETP.NE.AND UP1, UPT, UR14, 0x1, UPT ;  /* 0x000000010e00888c */ /* 0x000fe6000bf25270 */
[----:B------:R-:W-:Y:S01]  /*5330*/  @!UP0 UMOV UR4, UR9 ;  /* 0x0000000900048c82 */ /* 0x000fe20008000000 */
[----:B---3--:R-:W-:Y:S02]  /*5340*/  @!UP0 UISETP.NE.AND UP2, UPT, UR5, 0x1, UPT ;  /* 0x000000010500888c */ /* 0x008fe4000bf45270 */
[----:B------:R-:W-:Y:S01]  /*5350*/  @!UP0 USHF.R.U32.HI UR4, URZ, UR13, UR4 ;  /* 0x0000000dff048299 */ /* 0x000fe20008011604 */
[----:B------:R-:W-:Y:S02]  /*5360*/  @!UP0 UMOV UR6, UR7 ;  /* 0x0000000700068c82 */ /* 0x000fe40008000000 */
[----:B----4-:R-:W-:Y:S02]  /*5370*/  @!UP0 USHF.R.U32.HI UR6, URZ, UR10, UR6 ;  /* 0x0000000aff068299 */ /* 0x010fe40008011606 */
[----:B------:R-:W-:Y:S02]  /*5380*/  @!UP0 USEL UR7, UR38, UR4, !UP2 ;  /* 0x0000000426078287 */ /* 0x000fe4000d000000 */
[----:B------:R-:W-:Y:S04]  /*5390*/  @!UP0 USEL UR6, UR37, UR6, !UP1 ;  /* 0x0000000625068287 */ /* 0x000fe8000c800000 */
[----:B------:R-:W-:Y:S02]  /*53a0*/  @!UP0 UIADD3 UR4, UPT, UPT, -UR7, UR6, URZ ;  /* 0x0000000607048290 */ /* 0x000fe4000fffe1ff */
[----:B------:R-:W-:Y:S02]  /*53b0*/  @!UP0 UIADD3 UR6, UPT, UPT, UR7, -UR6, URZ ;  /* 0x8000000607068290 */ /* 0x000fe4000fffe0ff */
[----:B------:R-:W-:Y:S02]  /*53c0*/  @!UP0 UIMAD UR38, UR4, UR5, UR38 ;  /* 0x00000005042682a4 */ /* 0x000fe4000f8e0226 */
[----:B------:R-:W-:Y:S02]  /*53d0*/  @!UP0 UIMAD UR37, UR6, UR14, UR37 ;  /* 0x0000000e062582a4 */ /* 0x000fe4000f8e0225 */
[----:B------:R-:W-:Y:S09]  /*53e0*/  ULOP3.LUT UP0, URZ, UR56, 0x1b0, URZ, 0xc0, !UPT ;  /* 0x000001b038ff7892 */ /* 0x000ff2000f80c0ff */
[----:B------:R-:W-:Y:S05]  /*53f0*/  BRA.U !UP0, `(.L_x_87) ;  /* 0x0000000108407547 */ /* 0x000fea000b800000 */
[----:B------:R-:W2:Y:S01]  /*5400*/  LDCU.64 UR8, c[0x4][0x80] ;  /* 0x01001000ff0877ac */ /* 0x000ea20008000a00 */
[----:B------:R-:W-:Y:S01]  /*5410*/  MOV R3, 0x0 ;  /* 0x0000000000037802 */ /* 0x000fe20000000f00 */
[----:B------:R-:W-:Y:S02]  /*5420*/  HFMA2 R12, -RZ, RZ, 0, 5.9604644775390625e-08 ;  /* 0x00000001ff0c7431 */ /* 0x000fe400000001ff */
[----:B------:R-:W-:Y:S02]  /*5430*/  IMAD.MOV.U32 R8, RZ, RZ, 0x70 ;  /* 0x00000070ff087424 */ /* 0x000fe400078e00ff */
[----:B------:R-:W-:Y:S01]  /*5440*/  IMAD.MOV.U32 R13, RZ, RZ, RZ ;  /* 0x000000ffff0d7224 */ /* 0x000fe200078e00ff */
[----:B------:R-:W3:Y:S01]  /*5450*/  LDCU.64 UR6, c[0x4][0x88] ;  /* 0x01001100ff0677ac */ /* 0x000ee20008000a00 */
[----:B------:R-:W4:Y:S01]  /*5460*/  LDC.64 R2, c[0x4][R3] ;  /* 0x0100000003027b82 */ /* 0x000f220000000a00 */
[----:B------:R-:W1:Y:S01]  /*5470*/  LDCU.64 UR4, c[0x4][0x8] ;  /* 0x01000100ff0477ac */ /* 0x000e620008000a00 */
[----:B--2---:R-:W-:Y:S01]  /*5480*/  MOV R5, UR9 ;  /* 0x0000000900057c02 */ /* 0x004fe20008000f00 */
[----:B------:R-:W-:Y:S01]  /*5490*/  IMAD.U32 R4, RZ, RZ, UR8 ;  /* 0x00000008ff047e24 */ /* 0x000fe2000f8e00ff */
[----:B---3--:R-:W-:Y:S01]  /*54a0*/  MOV R7, UR7 ;  /* 0x0000000700077c02 */ /* 0x008fe20008000f00 */
[----:B------:R-:W-:Y:S01]  /*54b0*/  IMAD.U32 R6, RZ, RZ, UR6 ;  /* 0x00000006ff067e24 */ /* 0x000fe2000f8e00ff */
[----:B-1----:R-:W-:Y:S01]  /*54c0*/  MOV R11, UR5 ;  /* 0x00000005000b7c02 */ /* 0x002fe20008000f00 */
[----:B------:R-:W-:Y:S02]  /*54d0*/  IMAD.U32 R10, RZ, RZ, UR4 ;  /* 0x00000004ff0a7e24 */ /* 0x000fe4000f8e00ff */
[----:B------:R-:W-:Y:S07]  /*54e0*/  LEPC R20, `(.L_x_87) ;  /* 0x000000001014794e */ /* 0x000fee0000000000 */
[----:B----45:R-:W-:Y:S05]  /*54f0*/  CALL.ABS.NOINC R2 ;  /* 0x0000000002007343 */ /* 0x030fea0003c00000 */
.L_x_87:
[----:B------:R-:W-:Y:S01]  /*5500*/  LOP3.LUT P0, RZ, R85, 0x1b0, RZ, 0xc0, !PT ;  /* 0x000001b055ff7812 */ /* 0x000fe2000780c0ff */
[----:B------:R-:W-:Y:S11]  /*5510*/  BSSY.RECONVERGENT B6, `(.L_x_88) ;  /* 0x0000013000067945 */ /* 0x000ff60003800200 */
[----:B------:R-:W-:Y:S01]  /*5520*/  @!UPT UIADD3 URZ, UPT, UPT, URZ, URZ, URZ ;  /* 0x000000fffffff290 */ /* 0x000fe2000fffe0ff */
[----:B------:R-:W-:Y:S05]  /*5530*/  @!P0 BRA `(.L_x_89) ;  /* 0x0000000000408947 */ /* 0x000fea0003800000 */
        /* <DEDUP_REMOVED lines=16> */
.L_x_89:
[----:B------:R-:W-:Y:S05]  /*5640*/  BSYNC.RECONVERGENT B6 ;  /* 0x0000000000067941 */ /* 0x000fea0003800200 */
.L_x_88:
[----:B------:R-:W-:Y:S01]  /*5650*/  ISETP.NE.U32.AND P3, PT, R74, RZ, PT ;  /* 0x000000ff4a00720c */ /* 0x000fe20003f65070 */
[----:B------:R-:W-:Y:S01]  /*5660*/  UISETP.NE.AND UP1, UPT, UR61, URZ, UPT ;  /* 0x000000ff3d00728c */ /* 0x000fe2000bf25270 */
[----:B------:R-:W-:Y:S02]  /*5670*/  ISETP.NE.U32.AND P4, PT, R70, RZ, PT ;  /* 0x000000ff4600720c */ /* 0x000fe40003f85070 */
[----:B------:R-:W-:Y:S02]  /*5680*/  ISETP.NE.AND.EX P3, PT, R75, RZ, PT, P3 ;  /* 0x000000ff4b00720c */ /* 0x000fe40003f65330 */
[----:B------:R-:W-:Y:S02]  /*5690*/  PLOP3.LUT P1, PT, PT, PT, PT, 0x8, 0x80 ;  /* 0x000000000080781c */ /* 0x000fe40003f2e170 */
[----:B------:R-:W-:Y:S02]  /*56a0*/  PLOP3.LUT P0, PT, PT, PT, UP1, 0x80, 0x8 ;  /* 0x000000000008781c */ /* 0x000fe40003f0f018 */
[----:B------:R-:W-:Y:S02]  /*56b0*/  ISETP.NE.AND.EX P4, PT, R71, RZ, PT, P4 ;  /* 0x000000ff4700720c */ /* 0x000fe40003f85340 */
[----:B------:R-:W2:Y:S09]  /*56c0*/  @UP1 LDCU.64 UR4, c[0x0][0x888] ;  /* 0x00011100ff0417ac */ /* 0x000eb20008000a00 */
[----:B------:R-:W-:Y:S01]  /*56d0*/  @P0 PLOP3.LUT P1, PT, P3, PT, PT, 0x80, 0x8 ;  /* 0x000000000008081c */ /* 0x000fe20001f2f070 */
[----:B--2---:R-:W-:Y:S04]  /*56e0*/  @UP1 UISETP.NE.U32.AND UP0, UPT, UR4, URZ, UPT ;  /* 0x000000ff0400128c */ /* 0x004fe8000bf05070 */
[----:B------:R-:W-:Y:S04]  /*56f0*/  @UP1 UISETP.NE.AND.EX UP0, UPT, UR5, URZ, UPT, UP0 ;  /* 0x000000ff0500128c */ /* 0x000fe8000bf05300 */
[----:B------:R-:W-:Y:S01]  /*5700*/  @UP1 USEL UR4, URZ, 0xffffffff, UP0 ;  /* 0xffffffffff041887 */ /* 0x000fe20008000000 */
[----:B------:R-:W-:Y:S11]  /*5710*/  @!P3 BRA `(.L_x_90) ;  /* 0x000000000030b947 */ /* 0x000ff60003800000 */
[----:B------:R-:W-:Y:S01]  /*5720*/  ISETP.NE.U32.AND P2, PT, R72, RZ, PT ;  /* 0x000000ff4800720c */ /* 0x000fe20003f45070 */
[----:B------:R-:W2:Y:S01]  /*5730*/  LDCU.64 UR6, c[0x0][0x358] ;  /* 0x00006b00ff0677ac */ /* 0x000ea20008000a00 */
[----:B------:R-:W-:Y:S02]  /*5740*/  IMAD.MOV.U32 R79, RZ, RZ, 0x1 ;  /* 0x00000001ff4f7424 */ /* 0x000fe400078e00ff */
[----:B------:R-:W-:Y:S11]  /*5750*/  ISETP.NE.AND.EX P2, PT, R73, RZ, PT, P2 ;  /* 0x000000ff4900720c */ /* 0x000ff60003f45320 */
[----:B------:R-:W-:Y:S02]  /*5760*/  @!UPT UIADD3 URZ, UPT, UPT, URZ, URZ, URZ ;  /* 0x000000fffffff290 */ /* 0x000fe4000fffe0ff */
[----:B------:R-:W3:Y:S01]  /*5770*/  @P2 LDC.64 R2, c[0x0][0x888] ;  /* 0x00022200ff022b82 */ /* 0x000ee20000000a00 */
[----:B-1----:R-:W-:Y:S04]  /*5780*/  @P2 IMAD R0, R74, UR36, RZ ;  /* 0x000000244a002c24 */ /* 0x002fe8000f8e02ff */
[----:B---3--:R-:W-:Y:S04]  /*5790*/  @P2 IMAD.WIDE R2, R0, 0x4, R2 ;  /* 0x0000000400022825 */ /* 0x008fe800078e0202 */
[----:B------:R-:W-:Y:S01]  /*57a0*/  HFMA2 R0, -RZ, RZ, 0, 5.9604644775390625e-08 ;  /* 0x00000001ff007431 */ /* 0x000fe200000001ff */
[----:B--2--5:R2:W5:Y:S04]  /*57b0*/  @P2 LDG.E R39, desc[UR6][R2.64] ;  /* 0x0000000602272981 */ /* 0x024568000c1e1900 */
[----:B------:R-:W-:Y:S01]  /*57c0*/  @!P2 PRMT R79, R0, 0x7610, R79 ;  /* 0x00007610004fa816 */ /* 0x000fe2000000004f */
[----:B--2---:R-:W3:Y:S06]  /*57d0*/  @!P2 LDC R39, c[0x0][0x880] ;  /* 0x00022000ff27ab82 */ /* 0x004eec0000000800 */
.L_x_90:
[----:B------:R-:W-:Y:S05]  /*57e0*/  @!P4 BRA `(.L_x_91) ;  /* 0x000000000024c947 */ /* 0x000fea0003800000 */
[----:B------:R-:W-:Y:S01]  /*57f0*/  ISETP.NE.U32.AND P2, PT, R68, RZ, PT ;  /* 0x000000ff4400720c */ /* 0x000fe20003f45070 */
[----:B------:R-:W2:Y:S03]  /*5800*/  LDCU.64 UR6, c[0x0][0x358] ;  /* 0x00006b00ff0677ac */ /* 0x000ea60008000a00 */
[----:B------:R-:W-:Y:S11]  /*5810*/  ISETP.NE.AND.EX P2, PT, R69, RZ, PT, P2 ;  /* 0x000000ff4500720c */ /* 0x000ff60003f45320 */
[----:B------:R-:W-:Y:S02]  /*5820*/  @!UPT UIADD3 URZ, UPT, UPT, URZ, URZ, URZ ;  /* 0x000000fffffff290 */ /* 0x000fe4000fffe0ff */
[----:B------:R-:W4:Y:S01]  /*5830*/  @P2 LDC.64 R2, c[0x0][0x8a8] ;  /* 0x00022a00ff022b82 */ /* 0x000f220000000a00 */
[----:B-1----:R-:W-:Y:S04]  /*5840*/  @P2 IMAD R0, R70, UR36, RZ ;  /* 0x0000002446002c24 */ /* 0x002fe8000f8e02ff */
[----:B----4-:R-:W-:Y:S05]  /*5850*/  @P2 IMAD.WIDE R2, R0, 0x4, R2 ;  /* 0x0000000400022825 */ /* 0x010fea00078e0202 */
[----:B--2--5:R2:W5:Y:S02]  /*5860*/  @P2 LDG.E R38, desc[UR6][R2.64] ;  /* 0x0000000602262981 */ /* 0x024564000c1e1900 */
[----:B--2---:R-:W4:Y:S02]  /*5870*/  @!P2 LDC R38, c[0x0][0x8a0] ;  /* 0x00022800ff26ab82 */ /* 0x004f240000000800 */
.L_x_91:
[----:B---3-5:R-:W-:Y:S01]  /*5880*/  @P0 FSETP.NEU.AND P4, PT, R39, RZ, PT ;  /* 0x000000ff2700020b */ /* 0x028fe20003f8d000 */
[----:B-1----:R-:W-:Y:S01]  /*5890*/  IMAD.U32 R0, RZ, RZ, UR4 ;  /* 0x00000004ff007e24 */ /* 0x002fe2000f8e00ff */
[----:B------:R-:W-:Y:S01]  /*58a0*/  @P0 LOP3.LUT P2, RZ, R79, 0xff, RZ, 0xc0, !PT ;  /* 0x000000ff4fff0812 */ /* 0x000fe2000784c0ff */
[----:B------:R-:W-:Y:S01]  /*58b0*/  BSSY B1, `(.L_x_92) ;  /* 0x0000039000017945 */ /* 0x000fe20003800000 */
[----:B------:R-:W-:Y:S02]  /*58c0*/  @P0 SEL R2, RZ, 0xffffffff, P4 ;  /* 0xffffffffff020807 */ /* 0x000fe40002000000 */
[----:B------:R-:W-:Y:S02]  /*58d0*/  CS2R R66, SRZ ;  /* 0x0000000000427805 */ /* 0x000fe4000001ff00 */
[----:B------:R-:W-:Y:S02]  /*58e0*/  LEA R22, R36, UR44, 0x3 ;  /* 0x0000002c24167c11 */ /* 0x000fe4000f8e18ff */
[----:B------:R-:W-:Y:S02]  /*58f0*/  CS2R R64, SRZ ;  /* 0x0000000000407805 */ /* 0x000fe4000001ff00 */
[----:B------:R-:W-:Y:S02]  /*5900*/  @P1 SEL R2, R0, R2, !P2 ;  /* 0x0000000200021207 */ /* 0x000fe40005000000 */
[----:B------:R-:W-:Y:S02]  /*5910*/  CS2R R18, SRZ ;  /* 0x0000000000127805 */ /* 0x000fe4000001ff00 */
[----:B------:R-:W-:Y:S02]  /*5920*/  SHF.L.U32 R3, R84, 0x1f, RZ ;  /* 0x0000001f54037819 */ /* 0x000fe400000006ff */
[----:B------:R-:W-:Y:S02]  /*5930*/  CS2R R16, SRZ ;  /* 0x0000000000107805 */ /* 0x000fe4000001ff00 */
[----:B------:R-:W-:Y:S02]  /*5940*/  @P0 LOP3.LUT R2, R2, 0x1, RZ, 0xc0, !PT ;  /* 0x0000000102020812 */ /* 0x000fe400078ec0ff */
[----:B------:R-:W-:Y:S02]  /*5950*/  PLOP3.LUT P5, PT, PT, PT, PT, 0x8, 0x80 ;  /* 0x000000000080781c */ /* 0x000fe40003fae170 */
[----:B------:R-:W-:Y:S02]  /*5960*/  ISETP.NE.U32.OR P1, PT, R2, 0x1, !P0 ;  /* 0x000000010200780c */ /* 0x000fe40004725470 */
[----:B------:R-:W-:Y:S11]  /*5970*/  LEA.HI R2, R36, R36, RZ, 0x1 ;  /* 0x0000002424027211 */ /* 0x000ff600078f08ff */
[----:B------:R-:W-:Y:S04]  /*5980*/  @P1 SHF.L.U32 R0, R82, 0x1f, RZ ;  /* 0x0000001f52001819 */ /* 0x000fe800000006ff */
[----:B------:R1:W2:Y:S01]  /*5990*/  @P1 SYNCS.PHASECHK.TRANS64.TRYWAIT P0, [UR44+0x50], R0 ;  /* 0x00005000ff0015a7 */ /* 0x0002a2000800112c */
[----:B------:R3:W3:Y:S01]  /*59a0*/  SYNCS.PHASECHK.TRANS64.TRYWAIT P4, [R22+URZ+0x90], R3 ;  /* 0x00009003160075a7 */ /* 0x0006e200080811ff */
[C---:B-1----:R-:W-:Y:S01]  /*59b0*/  IMAD.SHL.U32 R0, R2.reuse, 0x20, RZ ;  /* 0x0000002002007824 */ /* 0x042fe200078e00ff */
[----:B------:R-:W-:Y:S04]  /*59c0*/  LOP3.LUT R2, R2, 0xffe, RZ, 0xc0, !PT ;  /* 0x00000ffe02027812 */ /* 0x000fe800078ec0ff */
[----:B------:R-:W-:Y:S01]  /*59d0*/  LOP3.LUT R0, R0, 0xffffffc0, RZ, 0xc0, !PT ;  /* 0xffffffc000007812 */ /* 0x000fe200078ec0ff */
[----:B------:R-:W-:Y:S04]  /*59e0*/  IMAD.IADD R2, R36, 0x1, -R2 ;  /* 0x0000000124027824 */ /* 0x000fe800078e0a02 */
[----:B------:R-:W-:Y:S04]  /*59f0*/  IMAD.IADD R0, R37, 0x1, R0 ;  /* 0x0000000125007824 */ /* 0x000fe800078e0200 */
[----:B------:R-:W-:Y:S01]  /*5a00*/  IMAD R2, R2, 0x100000, R0 ;  /* 0x0010000002027824 */ /* 0x000fe200078e0200 */
[----:B--2---:R-:W-:Y:S01]  /*5a10*/  @P1 PLOP3.LUT P5, PT, P0, PT, PT, 0x8, 0x80 ;  /* 0x000000000080181c */ /* 0x004fe200007ae170 */
[----:B------:R-:W-:Y:S01]  /*5a20*/  @!UPT UIADD3 URZ, UPT, UPT, URZ, URZ, URZ ;  /* 0x000000fffffff290 */ /* 0x000fe2000fffe0ff */
[----:B---3--:R-:W-:Y:S11]  /*5a30*/  @!P1 BRA `(.L_x_93) ;  /* 0x0000000000809947 */ /* 0x008ff60003800000 */
[----:B------:R-:W-:Y:S01]  /*5a40*/  ISETP.NE.U32.AND P0, PT, RZ, UR58, PT ;  /* 0x0000003aff007c0c */ /* 0x000fe2000bf05070 */
[----:B------:R-:W-:Y:S01]  /*5a50*/  BSSY B0, `(.L_x_94) ;  /* 0x0000012000007945 */ /* 0x000fe20003800000 */
[----:B------:R-:W-:Y:S02]  /*5a60*/  FSETP.NEU.AND P2, PT, R39, RZ, PT ;  /* 0x000000ff2700720b */ /* 0x000fe40003f4d000 */
[----:B------:R-:W-:Y:S02]  /*5a70*/  CS2R R18, SRZ ;  /* 0x0000000000127805 */ /* 0x000fe4000001ff00 */
[----:B------:R-:W-:Y:S02]  /*5a80*/  ISETP.NE.AND.EX P0, PT, RZ, UR59, PT, P0 ;  /* 0x0000003bff007c0c */ /* 0x000fe4000bf05300 */
[----:B------:R-:W-:Y:S02]  /*5a90*/  CS2R R16, SRZ ;  /* 0x0000000000107805 */ /* 0x000fe4000001ff00 */
[----:B------:R-:W-:Y:S02]  /*5aa0*/  LOP3.LUT P1, RZ, R79, 0xff, RZ, 0xc0, !PT ;  /* 0x000000ff4fff7812 */ /* 0x000fe4000782c0ff */
[----:B------:R-:W-:Y:S02]  /*5ab0*/  CS2R R66, SRZ ;  /* 0x0000000000427805 */ /* 0x000fe4000001ff00 */
[----:B------:R-:W-:Y:S02]  /*5ac0*/  SEL R0, RZ, 0xffffffff, P2 ;  /* 0xffffffffff007807 */ /* 0x000fe40001000000 */
[----:B------:R-:W-:Y:S02]  /*5ad0*/  CS2R R64, SRZ ;  /* 0x0000000000407805 */ /* 0x000fe4000001ff00 */
[----:B------:R-:W-:Y:S04]  /*5ae0*/  SEL R4, RZ, 0xffffffff, P0 ;  /* 0xffffffffff047807 */ /* 0x000fe80000000000 */
[----:B------:R-:W-:Y:S04]  /*5af0*/  @P3 SEL R0, R4, R0, !P1 ;  /* 0x0000000004003207 */ /* 0x000fe80004800000 */
[----:B------:R-:W-:Y:S04]  /*5b00*/  LOP3.LUT R0, R0, 0x1, RZ, 0xc0, !PT ;  /* 0x0000000100007812 */ /* 0x000fe800078ec0ff */
[----:B------:R-:W-:Y:S01]  /*5b10*/  ISETP.NE.U32.AND P0, PT, R0, 0x1, PT ;  /* 0x000000010000780c */ /* 0x000fe20003f05070 */
[----:B------:R-:W-:Y:S01]  /*5b20*/  @!UPT UIADD3 URZ, UPT, UPT, URZ, URZ, URZ ;  /* 0x000000fffffff290 */ /* 0x000fe2000fffe0ff */
[----:B------:R-:W-:Y:S11]  /*5b30*/  @!P5 BRA `(.L_x_95) ;  /* 0x00000000000cd947 */ /* 0x000ff60003800000 */
[----:B------:R-:W-:Y:S04]  /*5b40*/  SHF.L.U32 R4, R82, 0x1f, RZ ;  /* 0x0000001f52047819 */ /* 0x000fe800000006ff */
[----:B------:R-:W1:Y:S02]  /*5b50*/  SYNCS.PHASECHK.TRANS64.TRYWAIT P1, [UR44+0x50], R4 ;  /* 0x00005004ff0075a7 */ /* 0x000e64000802112c */
[----:B-1----:R-:W-:Y:S05]  /*5b60*/  @!P1 BRA `(.L_x_96) ;  /* 0x0000001400689947 */ /* 0x002fea0003800000 */
.L_x_95:
[----:B------:R-:W-:Y:S05]  /*5b70*/  BSYNC B0 ;  /* 0x0000000000007941 */ /* 0x000fea0003800000 */
.L_x_94:
[----:B------:R2:W3:Y:S01]  /*5b80*/  @P0 LDS.128 R16, [R78+UR44+0x200] ;  /* 0x0002002c4e100984 */ /* 0x0004e20008000c00 */
[----:B------:R-:W-:Y:S01]  /*5b90*/  UIADD3 UR4, UPT, UPT, UR44, 0x58, URZ ;  /* 0x000000582c047890 */ /* 0x000fe2000fffe0ff */
[----:B------:R-:W-:Y:S02]  /*5ba0*/  LOP3.LUT R82, R82, 0x1, RZ, 0x3c, !PT ;  /* 0x0000000152527812 */ /* 0x000fe400078e3cff */
[----:B------:R2:W1:Y:S01]  /*5bb0*/  @P0 LDS.128 R64, [R77+0x10] ;  /* 0x000010004d400984 */ /* 0x0004620000000c00 */
[----:B------:R-:W-:Y:S01]  /*5bc0*/  UPRMT UR4, UR48, 0x654, UR4 ;  /* 0x0000065430047896 */ /* 0x000fe20008000004 */
[----:B------:R-:W-:Y:S01]  /*5bd0*/  @!PT LDS RZ, [RZ] ;  /* 0x00000000fffff984 */ /* 0x000fe20000000800 */
[----:B------:R-:W-:Y:S01]  /*5be0*/  @!PT LDS RZ, [RZ] ;  /* 0x00000000fffff984 */ /* 0x000fe20000000800 */
[----:B------:R-:W-:Y:S01]  /*5bf0*/  @!PT LDS RZ, [RZ] ;  /* 0x00000000fffff984 */ /* 0x000fe20000000800 */
[----:B------:R-:W-:Y:S01]  /*5c00*/  @!PT LDS RZ, [RZ] ;  /* 0x00000000fffff984 */ /* 0x000fe20000000800 */
[----:B------:R5:W-:Y:S06]  /*5c10*/  MEMBAR.ALL.CTA ;  /* 0x0000000000007992 */ /* 0x000bec0000008000 */
[----:B-----5:R-:W5:Y:S02]  /*5c20*/  FENCE.VIEW.ASYNC.S ;  /* 0x00000000000073c6 */ /* 0x020f640000000000 */
[----:B-----5:R-:W-:Y:S03]  /*5c30*/  SYNCS.ARRIVE.TRANS64.RED.A1T0 RZ, [UR4], RZ ;  /* 0x000000ffffff79a7 */ /* 0x020fe60008100404 */
.L_x_93:
[----:B------:R-:W-:Y:S05]  /*5c40*/  BSYNC B1 ;  /* 0x0000000000017941 */ /* 0x000fea0003800000 */
.L_x_92:
[----:B-1----:R-:W-:Y:S04]  /*5c50*/  SHF.R.U32.HI R0, RZ, 0x15, R2 ;  /* 0x00000015ff007819 */ /* 0x002fe80000011602 */
[----:B------:R-:W-:Y:S01]  /*5c60*/  LOP3.LUT P0, RZ, R0, 0x3, R80, 0x48, !PT ;  /* 0x0000000300ff7812 */ /* 0x000fe20007804850 */
[----:B------:R-:W-:Y:S01]  /*5c70*/  @!UPT UIADD3 URZ, UPT, UPT, URZ, URZ, URZ ;  /* 0x000000fffffff290 */ /* 0x000fe2000fffe0ff */
[----:B------:R-:W-:Y:S11]  /*5c80*/  @P4 BRA `(.L_x_97) ;  /* 0x0000000000084947 */ /* 0x000ff60003800000 */
[----:B------:R-:W1:Y:S02]  /*5c90*/  SYNCS.PHASECHK.TRANS64.TRYWAIT P1, [R22+URZ+0x90], R3 ;  /* 0x00009003160075a7 */ /* 0x000e6400080211ff */
[----:B-1----:R-:W-:Y:S05]  /*5ca0*/  @!P1 BRA `(.L_x_98) ;  /* 0x0000001400309947 */ /* 0x002fea0003800000 */
.L_x_97:
[----:B------:R-:W-:Y:S05]  /*5cb0*/  @!P0 BRA `(.L_x_99) ;  /* 0x0000000000408947 */ /* 0x000fea0003800000 */
[----:B------:R-:W1:Y:S01]  /*5cc0*/  LDCU.64 UR8, c[0x4][0x70] ;  /* 0x01000e00ff0877ac */ /* 0x000e620008000a00 */
[----:B------:R-:W-:Y:S01]  /*5cd0*/  MOV R15, 0x0 ;  /* 0x00000000000f7802 */ /* 0x000fe20000000f00 */
[----:B------:R-:W-:Y:S02]  /*5ce0*/  HFMA2 R12, -RZ, RZ, 0, 5.9604644775390625e-08 ;  /* 0x00000001ff0c7431 */ /* 0x000fe400000001ff */
[----:B------:R-:W-:Y:S02]  /*5cf0*/  IMAD.MOV.U32 R8, RZ, RZ, 0x192 ;  /* 0x00000192ff087424 */ /* 0x000fe400078e00ff */
[----:B------:R-:W-:Y:S01]  /*5d00*/  IMAD.MOV.U32 R13, RZ, RZ, RZ ;  /* 0x000000ffff0d7224 */ /* 0x000fe200078e00ff */
[----:B------:R-:W5:Y:S01]  /*5d10*/  LDCU.64 UR6, c[0x4][0x78] ;  /* 0x01000f00ff0677ac */ /* 0x000f620008000a00 */
[----:B------:R-:W2:Y:S01]  /*5d20*/  LDC.64 R14, c[0x4][R15] ;  /* 0x010000000f0e7b82 */ /* 0x000ea20000000a00 */
[----:B------:R-:W3:Y:S01]  /*5d30*/  LDCU.64 UR4, c[0x4][0x10] ;  /* 0x01000200ff0477ac */ /* 0x000ee20008000a00 */
[----:B-1----:R-:W-:Y:S01]  /*5d40*/  MOV R5, UR9 ;  /* 0x0000000900057c02 */ /* 0x002fe20008000f00 */
[----:B------:R-:W-:Y:S01]  /*5d50*/  IMAD.U32 R4, RZ, RZ, UR8 ;  /* 0x00000008ff047e24 */ /* 0x000fe2000f8e00ff */
[----:B-----5:R-:W-:Y:S01]  /*5d60*/  MOV R7, UR7 ;  /* 0x0000000700077c02 */ /* 0x020fe20008000f00 */
[----:B------:R-:W-:Y:S01]  /*5d70*/  IMAD.U32 R6, RZ, RZ, UR6 ;  /* 0x00000006ff067e24 */ /* 0x000fe2000f8e00ff */
[----:B---3--:R-:W-:Y:S01]  /*5d80*/  MOV R11, UR5 ;  /* 0x00000005000b7c02 */ /* 0x008fe20008000f00 */
[----:B------:R-:W-:Y:S02]  /*5d90*/  IMAD.U32 R10, RZ, RZ, UR4 ;  /* 0x00000004ff0a7e24 */ /* 0x000fe4000f8e00ff */
[----:B------:R-:W-:Y:S07]  /*5da0*/  LEPC R20, `(.L_x_99) ;  /* 0x000000001014794e */ /* 0x000fee0000000000 */
[----:B--2-4-:R-:W-:Y:S05]  /*5db0*/  CALL.ABS.NOINC R14 ;  /* 0x000000000e007343 */ /* 0x014fea0003c00000 */
.L_x_99:
[----:B------:R-:W-:Y:S01]  /*5dc0*/  LOP3.LUT P0, RZ, R76, 0x60, RZ, 0xc0, !PT ;  /* 0x000000604cff7812 */ /* 0x000fe2000780c0ff */
[----:B------:R-:W-:Y:S05]  /*5dd0*/  WARPSYNC.ALL ;  /* 0x0000000000007948 */ /* 0x000fea0003800000 */
[----:B------:R-:W-:Y:S01]  /*5de0*/  R2UR UR4, R2 ;  /* 0x00000000020472ca */ /* 0x000fe200000e0000 */
[----:B------:R-:W-:Y:S01]  /*5df0*/  BSSY.RECONVERGENT B0, `(.L_x_100) ;  /* 0x000009f000007945 */ /* 0x000fe20003800200 */
[-C--:B---3--:R-:W-:Y:S02]  /*5e00*/  F2FP.F16.E4M3.UNPACK_B R2, R16.reuse ;  /* 0x00000010ff02723e */ /* 0x088fe400020006ff */
[----:B------:R-:W-:Y:S02]  /*5e10*/  F2FP.F16.E4M3.UNPACK_B R16, R16.H1 ;  /* 0x00000010ff10723e */ /* 0x000fe400030006ff */
[----:B------:R-:W-:Y:S01]  /*5e20*/  R2UR UR5, R22 ;  /* 0x00000000160572ca */ /* 0x000fe200000e0000 */
[----:B------:R-:W-:Y:S01]  /*5e30*/  HADD2.F32 R0, -RZ, R2.H0_H0 ;  /* 0x20000002ff007230 */ /* 0x000fe20000004100 */
[-C--:B------:R-:W-:Y:S01]  /*5e40*/  F2FP.F16.E4M3.UNPACK_B R42, R17.reuse ;  /* 0x00000011ff2a723e */ /* 0x080fe200020006ff */
[--C-:B------:R-:W-:Y:S01]  /*5e50*/  HADD2.F32 R3, -RZ, R16.reuse.H0_H0 ;  /* 0x20000010ff037230 */ /* 0x100fe20000004100 */
[----:B------:R-:W-:Y:S01]  /*5e60*/  F2FP.F16.E4M3.UNPACK_B R44, R17.H1 ;  /* 0x00000011ff2c723e */ /* 0x000fe200030006ff */
[----:B------:R-:W-:Y:S01]  /*5e70*/  HADD2.F32 R40, -RZ, R16.H1_H1 ;  /* 0x30000010ff287230 */ /* 0x000fe20000004100 */
[-C--:B------:R-:W-:Y:S01]  /*5e80*/  F2FP.F16.E4M3.UNPACK_B R46, R18.reuse ;  /* 0x00000012ff2e723e */ /* 0x080fe200020006ff */
[----:B------:R-:W-:Y:S01]  /*5e90*/  HADD2.F32 R2, -RZ, R2.H1_H1 ;  /* 0x30000002ff027230 */ /* 0x000fe20000004100 */
[----:B------:R-:W-:Y:S01]  /*5ea0*/  F2FP.F16.E4M3.UNPACK_B R48, R18.H1 ;  /* 0x00000012ff30723e */ /* 0x000fe200030006ff */
[--C-:B------:R-:W-:Y:S01]  /*5eb0*/  HADD2.F32 R41, -RZ, R42.reuse.H0_H0 ;  /* 0x2000002aff297230 */ /* 0x100fe20000004100 */
[-C--:B------:R-:W-:Y:S01]  /*5ec0*/  F2FP.F16.E4M3.UNPACK_B R50, R19.reuse ;  /* 0x00000013ff32723e */ /* 0x080fe200020006ff */
[----:B------:R-:W-:Y:S01]  /*5ed0*/  HADD2.F32 R42, -RZ, R42.H1_H1 ;  /* 0x3000002aff2a7230 */ /* 0x000fe20000004100 */
[----:B------:R-:W-:Y:S01]  /*5ee0*/  F2FP.F16.E4M3.UNPACK_B R52, R19.H1 ;  /* 0x00000013ff34723e */ /* 0x000fe200030006ff */
[----:B------:R-:W-:Y:S01]  /*5ef0*/  HADD2.F32 R43, -RZ, R44.H0_H0 ;  /* 0x2000002cff2b7230 */ /* 0x000fe20000004100 */
[----:B------:R-:W-:Y:S01]  /*5f00*/  LDTM.16dp32bit_t0_t15.x32 R4, tmem[UR4] ;  /* 0x00000004000479ee */ /* 0x000fe20008a80000 */
[----:B------:R-:W1:Y:S01]  /*5f10*/  LDTM.16dp32bit_t16_t31.x32 R4, tmem[UR4+0x20] ;  /* 0x00002004000479ee */ /* 0x000e620008aa0000 */
[----:B------:R-:W-:Y:S01]  /*5f20*/  NOP ;  /* 0x0000000000007918 */ /* 0x000fe20000000000 */
[----:B------:R-:W-:Y:S01]  /*5f30*/  UIADD3 UR4, UPT, UPT, UR5, 0xb0, URZ ;  /* 0x000000b005047890 */ /* 0x000fe2000fffe0ff */
[--C-:B------:R-:W-:Y:S01]  /*5f40*/  HADD2.F32 R45, -RZ, R46.reuse.H0_H0 ;  /* 0x2000002eff2d7230 */ /* 0x100fe20000004100 */
[----:B------:R-:W-:Y:S01]  /*5f50*/  F2FP.F16.E4M3.UNPACK_B R54, R64 ;  /* 0x00000040ff36723e */ /* 0x000fe200020006ff */
[----:B------:R-:W-:Y:S01]  /*5f60*/  HADD2.F32 R46, -RZ, R46.H1_H1 ;  /* 0x3000002eff2e7230 */ /* 0x000fe20000004100 */
[----:B------:R-:W-:Y:S01]  /*5f70*/  UPRMT UR4, UR48, 0x654, UR4 ;  /* 0x0000065430047896 */ /* 0x000fe20008000004 */
[--C-:B------:R-:W-:Y:S01]  /*5f80*/  HADD2.F32 R49, -RZ, R50.reuse.H0_H0 ;  /* 0x20000032ff317230 */ /* 0x100fe20000004100 */
[-C--:B------:R-:W-:Y:S01]  /*5f90*/  F2FP.F16.E4M3.UNPACK_B R58, R65.reuse ;  /* 0x00000041ff3a723e */ /* 0x080fe200020006ff */
[----:B------:R-:W-:Y:S01]  /*5fa0*/  HADD2.F32 R50, -RZ, R50.H1_H1 ;  /* 0x30000032ff327230 */ /* 0x000fe20000004100 */
[----:B------:R-:W-:Y:S01]  /*5fb0*/  F2FP.F16.E4M3.UNPACK_B R62, R66 ;  /* 0x00000042ff3e723e */ /* 0x000fe200020006ff */
[--C-:B------:R-:W-:Y:S01]  /*5fc0*/  HADD2.F32 R53, -RZ, R54.reuse.H0_H0 ;  /* 0x20000036ff357230 */ /* 0x100fe20000004100 */
[----:B------:R-:W-:Y:S01]  /*5fd0*/  F2FP.F16.E4M3.UNPACK_B R56, R64.H1 ;  /* 0x00000040ff38723e */ /* 0x000fe200030006ff */
[----:B------:R-:W-:Y:S01]  /*5fe0*/  HADD2.F32 R54, -RZ, R54.H1_H1 ;  /* 0x30000036ff367230 */ /* 0x000fe20000004100 */
[----:B------:R-:W-:Y:S01]  /*5ff0*/  F2FP.F16.E4M3.UNPACK_B R60, R65.H1 ;  /* 0x00000041ff3c723e */ /* 0x000fe200030006ff */
[----:B-1----:R-:W-:Y:S01]  /*6000*/  SYNCS.ARRIVE.TRANS64.RED.A1T0 RZ, [UR4], RZ ;  /* 0x000000ffffff79a7 */ /* 0x002fe20008100404 */
[--C-:B------:R-:W-:Y:S01]  /*6010*/  HADD2.F32 R57, -RZ, R58.reuse.H0_H0 ;  /* 0x2000003aff397230 */ /* 0x100fe20000004100 */
[-C--:B------:R-:W-:Y:S01]  /*6020*/  F2FP.F16.E4M3.UNPACK_B R65, R67.reuse ;  /* 0x00000043ff41723e */ /* 0x080fe200020006ff */
[----:B------:R-:W-:Y:S01]  /*6030*/  HADD2.F32 R58, -RZ, R58.H1_H1 ;  /* 0x3000003aff3a7230 */ /* 0x000fe20000004100 */
[----:B------:R-:W-:Y:S01]  /*6040*/  F2FP.F16.E4M3.UNPACK_B R64, R66.H1 ;  /* 0x00000042ff40723e */ /* 0x000fe200030006ff */
[--C-:B------:R-:W-:Y:S01]  /*6050*/  HADD2.F32 R61, -RZ, R62.reuse.H0_H0 ;  /* 0x2000003eff3d7230 */ /* 0x100fe20000004100 */
[----:B------:R-:W-:Y:S01]  /*6060*/  F2FP.F16.E4M3.UNPACK_B R67, R67.H1 ;  /* 0x00000043ff43723e */ /* 0x000fe200030006ff */
[----:B------:R-:W-:Y:S01]  /*6070*/  HADD2.F32 R62, -RZ, R62.H1_H1 ;  /* 0x3000003eff3e7230 */ /* 0x000fe20000004100 */
[----:B------:R-:W-:Y:S01]  /*6080*/  IADD3 R36, PT, PT, R36, 0x1, RZ ;  /* 0x0000000124247810 */ /* 0x000fe20007ffe0ff */
[C---:B----4-:R-:W-:Y:S01]  /*6090*/  FMUL R4, R38.reuse, R4 ;  /* 0x0000000426047220 */ /* 0x050fe20000400000 */
[C---:B------:R-:W-:Y:S01]  /*60a0*/  FMUL R5, R38.reuse, R5 ;  /* 0x0000000526057220 */ /* 0x040fe20000400000 */
[C---:B------:R-:W-:Y:S01]  /*60b0*/  FMUL R8, R38.reuse, R8 ;  /* 0x0000000826087220 */ /* 0x040fe20000400000 */
[C---:B------:R-:W-:Y:S01]  /*60c0*/  FMUL R9, R38.reuse, R9 ;  /* 0x0000000926097220 */ /* 0x040fe20000400000 */
[C---:B------:R-:W-:Y:S01]  /*60d0*/  FFMA R4, R39.reuse, R0, R4 ;  /* 0x0000000027047223 */ /* 0x040fe20000000004 */
[C---:B------:R-:W-:Y:S01]  /*60e0*/  FFMA R5, R39.reuse, R2, R5 ;  /* 0x0000000227057223 */ /* 0x040fe20000000005 */
[C---:B------:R-:W-:Y:S01]  /*60f0*/  FMUL R12, R38.reuse, R12 ;  /* 0x0000000c260c7220 */ /* 0x040fe20000400000 */
        /* <DEDUP_REMOVED lines=10> */
[----:B------:R-:W-:Y:S02]  /*61a0*/  HADD2.F32 R44, -RZ, R44.H1_H1 ;  /* 0x3000002cff2c7230 */ /* 0x000fe40000004100 */
[C---:B------:R-:W-:Y:S01]  /*61b0*/  FMUL R10, R38.reuse, R10 ;  /* 0x0000000a260a7220 */ /* 0x040fe20000400000 */
[C---:B------:R-:W-:Y:S01]  /*61c0*/  FFMA R6, R39.reuse, R3, R6 ;  /* 0x0000000327067223 */ /* 0x040fe20000000006 */
[C---:B------:R-:W-:Y:S01]  /*61d0*/  FFMA R7, R39.reuse, R40, R7 ;  /* 0x0000002827077223 */ /* 0x040fe20000000007 */
[C---:B------:R-:W-:Y:S01]  /*61e0*/  FFMA R8, R39.reuse, R41, R8 ;  /* 0x0000002927087223 */ /* 0x040fe20000000008 */
[C---:B------:R-:W-:Y:S01]  /*61f0*/  FFMA R9, R39.reuse, R42, R9 ;  /* 0x0000002a27097223 */ /* 0x040fe20000000009 */
[----:B------:R-:W-:Y:S01]  /*6200*/  FFMA R10, R39, R43, R10 ;  /* 0x0000002b270a7223 */ /* 0x000fe2000000000a */
[--C-:B------:R-:W-:Y:S01]  /*6210*/  HADD2.F32 R40, -RZ, R65.reuse.H0_H0 ;  /* 0x20000041ff287230 */ /* 0x100fe20000004100 */
[----:B------:R-:W-:Y:S01]  /*6220*/  F2FP.SATFINITE.E4M3.F32.PACK_AB_MERGE_C R86, R7, R6, RZ ;  /* 0x000000060756723e */ /* 0x000fe200048070ff */
[C---:B------:R-:W-:Y:S01]  /*6230*/  FMUL R7, R38.reuse, R24 ;  /* 0x0000001826077220 */ /* 0x040fe20000400000 */
[C---:B------:R-:W-:Y:S01]  /*6240*/  FMUL R24, R38.reuse, R29 ;  /* 0x0000001d26187220 */ /* 0x040fe20000400000 */
[C---:B------:R-:W-:Y:S01]  /*6250*/  FMUL R29, R38.reuse, R34 ;  /* 0x00000022261d7220 */ /* 0x040fe20000400000 */
[----:B------:R-:W-:Y:S02]  /*6260*/  HADD2.F32 R65, -RZ, R65.H1_H1 ;  /* 0x30000041ff417230 */ /* 0x000fe40000004100 */
[C---:B------:R-:W-:Y:S01]  /*6270*/  FMUL R11, R38.reuse, R11 ;  /* 0x0000000b260b7220 */ /* 0x040fe20000400000 */
[--C-:B------:R-:W-:Y:S02]  /*6280*/  HADD2.F32 R47, -RZ, R48.reuse.H0_H0 ;  /* 0x20000030ff2f7230 */ /* 0x100fe40000004100 */
[C---:B------:R-:W-:Y:S01]  /*6290*/  FMUL R14, R38.reuse, R14 ;  /* 0x0000000e260e7220 */ /* 0x040fe20000400000 */
[----:B------:R-:W-:Y:S02]  /*62a0*/  HADD2.F32 R48, -RZ, R48.H1_H1 ;  /* 0x30000030ff307230 */ /* 0x000fe40000004100 */
[C---:B------:R-:W-:Y:S01]  /*62b0*/  FFMA R11, R39.reuse, R44, R11 ;  /* 0x0000002c270b7223 */ /* 0x040fe2000000000b */
[C---:B------:R-:W-:Y:S01]  /*62c0*/  FFMA R12, R39.reuse, R45, R12 ;  /* 0x0000002d270c7223 */ /* 0x040fe2000000000c */
[C---:B------:R-:W-:Y:S01]  /*62d0*/  FFMA R13, R39.reuse, R46, R13 ;  /* 0x0000002e270d7223 */ /* 0x040fe2000000000d */
[----:B------:R-:W-:Y:S01]  /*62e0*/  FFMA R14, R39, R47, R14 ;  /* 0x0000002f270e7223 */ /* 0x000fe2000000000e */
[C---:B------:R-:W-:Y:S01]  /*62f0*/  FMUL R15, R38.reuse, R15 ;  /* 0x0000000f260f7220 */ /* 0x040fe20000400000 */
[--C-:B------:R-:W-:Y:S01]  /*6300*/  HADD2.F32 R51, -RZ, R52.reuse.H0_H0 ;  /* 0x20000034ff337230 */ /* 0x100fe20000004100 */
[----:B------:R-:W-:Y:S01]  /*6310*/  F2FP.SATFINITE.E4M3.F32.PACK_AB_MERGE_C R10, R11, R10, RZ ;  /* 0x0000000a0b0a723e */ /* 0x000fe200048070ff */
[----:B------:R-:W-:Y:S02]  /*6320*/  HADD2.F32 R52, -RZ, R52.H1_H1 ;  /* 0x30000034ff347230 */ /* 0x000fe40000004100 */
[C---:B------:R-:W-:Y:S01]  /*6330*/  FFMA R15, R39.reuse, R48, R15 ;  /* 0x00000030270f7223 */ /* 0x040fe2000000000f */
[C---:B------:R-:W-:Y:S01]  /*6340*/  FFMA R16, R39.reuse, R49, R16 ;  /* 0x0000003127107223 */ /* 0x040fe20000000010 */
[C---:B------:R-:W-:Y:S01]  /*6350*/  FFMA R17, R39.reuse, R50, R17 ;  /* 0x0000003227117223 */ /* 0x040fe20000000011 */
[C---:B------:R-:W-:Y:S01]  /*6360*/  FMUL R18, R38.reuse, R18 ;  /* 0x0000001226127220 */ /* 0x040fe20000400000 */
[C---:B------:R-:W-:Y:S01]  /*6370*/  FMUL R19, R38.reuse, R19 ;  /* 0x0000001326137220 */ /* 0x040fe20000400000 */
[--C-:B------:R-:W-:Y:S02]  /*6380*/  HADD2.F32 R55, -RZ, R56.reuse.H0_H0 ;  /* 0x20000038ff377230 */ /* 0x100fe40000004100 */
[C---:B------:R-:W-:Y:S01]  /*6390*/  FMUL R3, R38.reuse, R22 ;  /* 0x0000001626037220 */ /* 0x040fe20000400000 */
[C---:B------:R-:W-:Y:S01]  /*63a0*/  FFMA R18, R39.reuse, R51, R18 ;  /* 0x0000003327127223 */ /* 0x040fe20000000012 */
[----:B------:R-:W-:Y:S02]  /*63b0*/  HADD2.F32 R56, -RZ, R56.H1_H1 ;  /* 0x30000038ff387230 */ /* 0x000fe40000004100 */
[C---:B------:R-:W-:Y:S01]  /*63c0*/  FFMA R19, R39.reuse, R52, R19 ;  /* 0x0000003427137223 */ /* 0x040fe20000000013 */
[C---:B------:R-:W-:Y:S01]  /*63d0*/  FMUL R6, R38.reuse, R23 ;  /* 0x0000001726067220 */ /* 0x040fe20000400000 */
[C---:B------:R-:W-:Y:S01]  /*63e0*/  FFMA R0, R39.reuse, R53, R0 ;  /* 0x0000003527007223 */ /* 0x040fe20000000000 */
[C---:B------:R-:W-:Y:S01]  /*63f0*/  FFMA R2, R39.reuse, R54, R2 ;  /* 0x0000003627027223 */ /* 0x040fe20000000002 */
[--C-:B------:R-:W-:Y:S02]  /*6400*/  HADD2.F32 R59, -RZ, R60.reuse.H0_H0 ;  /* 0x2000003cff3b7230 */ /* 0x100fe40000004100 */
[C---:B------:R-:W-:Y:S01]  /*6410*/  FFMA R3, R39.reuse, R55, R3 ;  /* 0x0000003727037223 */ /* 0x040fe20000000003 */
[----:B------:R-:W-:Y:S02]  /*6420*/  HADD2.F32 R60, -RZ, R60.H1_H1 ;  /* 0x3000003cff3c7230 */ /* 0x000fe40000004100 */
[C---:B------:R-:W-:Y:S01]  /*6430*/  FMUL R21, R38.reuse, R26 ;  /* 0x0000001a26157220 */ /* 0x040fe20000400000 */
[C---:B------:R-:W-:Y:S01]  /*6440*/  FMUL R22, R38.reuse, R27 ;  /* 0x0000001b26167220 */ /* 0x040fe20000400000 */
[C---:B------:R-:W-:Y:S01]  /*6450*/  FFMA R6, R39.reuse, R56, R6 ;  /* 0x0000003827067223 */ /* 0x040fe20000000006 */
[C---:B------:R-:W-:Y:S01]  /*6460*/  FFMA R7, R39.reuse, R57, R7 ;  /* 0x0000003927077223 */ /* 0x040fe20000000007 */
[C---:B------:R-:W-:Y:S01]  /*6470*/  FMUL R23, R38.reuse, R28 ;  /* 0x0000001c26177220 */ /* 0x040fe20000400000 */
[C---:B------:R-:W-:Y:S01]  /*6480*/  FFMA R20, R39.reuse, R58, R20 ;  /* 0x0000003a27147223 */ /* 0x040fe20000000014 */
[--C-:B------:R-:W-:Y:S02]  /*6490*/  HADD2.F32 R63, -RZ, R64.reuse.H0_H0 ;  /* 0x20000040ff3f7230 */ /* 0x100fe40000004100 */
[C---:B------:R-:W-:Y:S01]  /*64a0*/  FFMA R21, R39.reuse, R59, R21 ;  /* 0x0000003b27157223 */ /* 0x040fe20000000015 */
[----:B------:R-:W-:Y:S02]  /*64b0*/  HADD2.F32 R64, -RZ, R64.H1_H1 ;  /* 0x30000040ff407230 */ /* 0x000fe40000004100 */
[C---:B------:R-:W-:Y:S01]  /*64c0*/  FFMA R22, R39.reuse, R60, R22 ;  /* 0x0000003c27167223 */ /* 0x040fe20000000016 */
[C---:B------:R-:W-:Y:S01]  /*64d0*/  FMUL R26, R38.reuse, R31 ;  /* 0x0000001f261a7220 */ /* 0x040fe20000400000 */
[C---:B------:R-:W-:Y:S01]  /*64e0*/  FMUL R27, R38.reuse, R32 ;  /* 0x00000020261b7220 */ /* 0x040fe20000400000 */
[C---:B------:R-:W-:Y:S01]  /*64f0*/  FFMA R23, R39.reuse, R61, R23 ;  /* 0x0000003d27177223 */ /* 0x040fe20000000017 */
[----:B------:R-:W-:Y:S01]  /*6500*/  FMUL R28, R38, R33 ;  /* 0x00000021261c7220 */ /* 0x000fe20000400000 */
[C---:B------:R-:W-:Y:S01]  /*6510*/  FFMA R24, R39.reuse, R62, R24 ;  /* 0x0000003e27187223 */ /* 0x040fe20000000018 */
[--C-:B------:R-:W-:Y:S02]  /*6520*/  HADD2.F32 R66, -RZ, R67.reuse.H0_H0 ;  /* 0x20000043ff427230 */ /* 0x100fe40000004100 */
[C---:B------:R-:W-:Y:S01]  /*6530*/  FFMA R25, R39.reuse, R63, R25 ;  /* 0x0000003f27197223 */ /* 0x040fe20000000019 */
[----:B------:R-:W-:Y:S02]  /*6540*/  HADD2.F32 R67, -RZ, R67.H1_H1 ;  /* 0x30000043ff437230 */ /* 0x000fe40000004100 */
[----:B------:R-:W-:Y:S01]  /*6550*/  FFMA R26, R39, R64, R26 ;  /* 0x00000040271a7223 */ /* 0x000fe2000000001a */
[----:B------:R-:W-:Y:S01]  /*6560*/  F2FP.SATFINITE.E4M3.F32.PACK_AB_MERGE_C R14, R15, R14, RZ ;  /* 0x0000000e0f0e723e */ /* 0x000fe200048070ff */
[----:B------:R-:W-:Y:S01]  /*6570*/  FFMA R27, R39, R40, R27 ;  /* 0x00000028271b7223 */ /* 0x000fe2000000001b */
[----:B------:R-:W-:Y:S01]  /*6580*/  F2FP.SATFINITE.E4M3.F32.PACK_AB_MERGE_C R18, R19, R18, RZ ;  /* 0x000000121312723e */ /* 0x000fe200048070ff */
[C---:B------:R-:W-:Y:S01]  /*6590*/  FFMA R28, R39.reuse, R65, R28 ;  /* 0x00000041271c7223 */ /* 0x040fe2000000001c */
[C---:B------:R-:W-:Y:S01]  /*65a0*/  FFMA R29, R39.reuse, R66, R29 ;  /* 0x00000042271d7223 */ /* 0x040fe2000000001d */
[----:B------:R-:W-:Y:S01]  /*65b0*/  FFMA R30, R39, R67, R30 ;  /* 0x00000043271e7223 */ /* 0x000fe2000000001e */
[----:B------:R-:W-:Y:S02]  /*65c0*/  F2FP.SATFINITE.E4M3.F32.PACK_AB_MERGE_C R32, R5, R4, R86 ;  /* 0x000000040520723e */ /* 0x000fe40004807056 */
[----:B------:R-:W-:Y:S02]  /*65d0*/  F2FP.SATFINITE.E4M3.F32.PACK_AB_MERGE_C R33, R9, R8, R10 ;  /* 0x000000080921723e */ /* 0x000fe4000480700a */
[----:B------:R-:W-:Y:S02]  /*65e0*/  F2FP.SATFINITE.E4M3.F32.PACK_AB_MERGE_C R34, R13, R12, R14 ;  /* 0x0000000c0d22723e */ /* 0x000fe4000480700e */
[----:B------:R-:W-:Y:S02]  /*65f0*/  F2FP.SATFINITE.E4M3.F32.PACK_AB_MERGE_C R35, R17, R16, R18 ;  /* 0x000000101123723e */ /* 0x000fe40004807012 */
[----:B------:R-:W-:Y:S02]  /*6600*/  F2FP.SATFINITE.E4M3.F32.PACK_AB_MERGE_C R3, R6, R3, RZ ;  /* 0x000000030603723e */ /* 0x000fe400048070ff */
[----:B------:R-:W-:Y:S01]  /*6610*/  F2FP.SATFINITE.E4M3.F32.PACK_AB_MERGE_C R5, R22, R21, RZ ;  /* 0x000000151605723e */ /* 0x000fe200048070ff */
[----:B------:R1:W-:Y:S01]  /*6620*/  STS.128 [R78+UR44+0x1200], R32 ;  /* 0x001200204e007988 */ /* 0x0003e20008000c2c */
[----:B------:R-:W-:Y:S02]  /*6630*/  F2FP.SATFINITE.E4M3.F32.PACK_AB_MERGE_C R6, R26, R25, RZ ;  /* 0x000000191a06723e */ /* 0x000fe400048070ff */
[----:B------:R-:W-:Y:S02]  /*6640*/  F2FP.SATFINITE.E4M3.F32.PACK_AB_MERGE_C R29, R30, R29, RZ ;  /* 0x0000001d1e1d723e */ /* 0x000fe400048070ff */
[----:B------:R-:W-:Y:S02]  /*6650*/  F2FP.SATFINITE.E4M3.F32.PACK_AB_MERGE_C R5, R20, R7, R5 ;  /* 0x000000071405723e */ /* 0x000fe40004807005 */
[----:B------:R-:W-:Y:S02]  /*6660*/  F2FP.SATFINITE.E4M3.F32.PACK_AB_MERGE_C R4, R2, R0, R3 ;  /* 0x000000000204723e */ /* 0x000fe40004807003 */
[----:B------:R-:W-:Y:S02]  /*6670*/  F2FP.SATFINITE.E4M3.F32.PACK_AB_MERGE_C R6, R24, R23, R6 ;  /* 0x000000171806723e */ /* 0x000fe40004807006 */
[----:B------:R-:W-:Y:S05]  /*6680*/  F2FP.SATFINITE.E4M3.F32.PACK_AB_MERGE_C R7, R28, R27, R29 ;  /* 0x0000001b1c07723e */ /* 0x000fea000480701d */
[----:B------:R1:W-:Y:S01]  /*6690*/  STS.128 [R77+0x1010], R4 ;  /* 0x001010044d007388 */ /* 0x0003e20000000c00 */
[----:B------:R-:W-:Y:S01]  /*66a0*/  @!PT LDS RZ, [RZ] ;  /* 0x00000000fffff984 */ /* 0x000fe20000000800 */
[----:B------:R-:W-:Y:S01]  /*66b0*/  @!PT LDS RZ, [RZ] ;  /* 0x00000000fffff984 */ /* 0x000fe20000000800 */
[----:B------:R-:W-:Y:S01]  /*66c0*/  @!PT LDS RZ, [RZ] ;  /* 0x00000000fffff984 */ /* 0x000fe20000000800 */
[----:B------:R-:W-:Y:S01]  /*66d0*/  @!PT LDS RZ, [RZ] ;  /* 0x00000000fffff984 */ /* 0x000fe20000000800 */
[----:B------:R3:W-:Y:S07]  /*66e0*/  MEMBAR.ALL.CTA ;  /* 0x0000000000007992 */ /* 0x0007ee0000008000 */
[----:B---3--:R-:W3:Y:S02]  /*66f0*/  FENCE.VIEW.ASYNC.S ;  /* 0x00000000000073c6 */ /* 0x008ee40000000000 */
[----:B---3--:R-:W-:Y:S06]  /*6700*/  BAR.SYNC.DEFER_BLOCKING 0x1, 0x80 ;  /* 0x0042000000007b1d */ /* 0x008fec0000010000 */
[----:B------:R-:W-:Y:S05]  /*6710*/  @P0 BRA `(.L_x_101) ;  /* 0x0000000000300947 */ /* 0x000fea0003800000 */
[----:B------:R-:W-:Y:S02]  /*6720*/  UIADD3 UR4, UPT, UPT, UR44, 0x1200, URZ ;  /* 0x000012002c047890 */ /* 0x000fe4000fffe0ff */
[----:B------:R-:W-:Y:S02]  /*6730*/  USHF.L.U32 UR9, UR45, 0x6, URZ ;  /* 0x000000062d097899 */ /* 0x000fe400080006ff */
[----:B------:R-:W-:Y:S02]  /*6740*/  USHF.L.U32 UR10, UR46, 0x6, URZ ;  /* 0x000000062e0a7899 */ /* 0x000fe400080006ff */
[----:B------:R-:W-:Y:S01]  /*6750*/  MOV R85, UR4 ;  /* 0x0000000400557c02 */ /* 0x000fe20008000f00 */
[----:B------:R-:W-:Y:S01]  /*6760*/  UIADD3 UR4, UP0, UPT, UR62, 0x680, URZ ;  /* 0x000006803e047890 */ /* 0x000fe2000ff1e0ff */
[----:B------:R-:W-:Y:S02]  /*6770*/  UMOV UR11, UR36 ;  /* 0x00000024000b7c82 */ /* 0x000fe40008000000 */
[----:B------:R-:W-:Y:S01]  /*6780*/  R2UR UR8, R85 ;  /* 0x00000000550872ca */ /* 0x000fe200000e0000 */
[----:B------:R-:W-:Y:S11]  /*6790*/  UIADD3.X UR5, UPT, UPT, URZ, UR63, URZ, UP0, !UPT ;  /* 0x0000003fff057290 */ /* 0x000ff600087fe4ff */
[----:B------:R-:W-:Y:S01]  /*67a0*/  @!UPT UIADD3 URZ, UPT, UPT, URZ, URZ, URZ ;  /* 0x000000fffffff290 */ /* 0x000fe2000fffe0ff */
[----:B------:R3:W-:Y:S01]  /*67b0*/  UTMASTG.3D [UR8], [UR4] ;  /* 0x00000008040073b5 */ /* 0x0007e20008010000 */
[----:B------:R0:W-:Y:S01]  /*67c0*/  UTMACMDFLUSH ;  /* 0x00000000000079b7 */ /* 0x0001e20000000000 */
[----:B---3--:R-:W-:Y:S04]  /*67d0*/  DEPBAR.LE SB0, 0x0 ;  /* 0x000080000000791a */ /* 0x008fe80000000000 */
.L_x_101:
[----:B------:R-:W-:Y:S05]  /*67e0*/  BSYNC.RECONVERGENT B0 ;  /* 0x0000000000007941 */ /* 0x000fea0003800200 */
.L_x_100:
[----:B------:R-:W-:Y:S01]  /*67f0*/  BAR.SYNC.DEFER_BLOCKING 0x1, 0x80 ;  /* 0x0042000000007b1d */ /* 0x000fe20000010000 */
[----:B------:R-:W-:Y:S01]  /*6800*/  ISETP.NE.AND P0, PT, R81, 0x2, PT ;  /* 0x000000025100780c */ /* 0x000fe20003f05270 */
[----:B------:R-:W-:Y:S01]  /*6810*/  UISETP.NE.AND UP0, UPT, UR47, URZ, UPT ;  /* 0x000000ff2f00728c */ /* 0x000fe2000bf05270 */
[----:B------:R-:W-:Y:S01]  /*6820*/  ISETP.NE.AND P1, PT, R36, 0x4, PT ;  /* 0x000000042400780c */ /* 0x000fe20003f25270 */
[----:B------:R-:W-:Y:S01]  /*6830*/  UIADD3 UR45, UPT, UPT, UR37, UR57, URZ ;  /* 0x00000039252d7290 */ /* 0x000fe2000fffe0ff */
[----:B------:R-:W-:Y:S01]  /*6840*/  SEL R2, RZ, 0x1, P0 ;  /* 0x00000001ff027807 */ /* 0x000fe20000000000 */
[----:B------:R-:W-:Y:S01]  /*6850*/  UIADD3 UR46, UPT, UPT, UR38, UR60, URZ ;  /* 0x0000003c262e7290 */ /* 0x000fe2000fffe0ff */
[----:B------:R-:W-:Y:S02]  /*6860*/  SEL R0, RZ, 0x1, P1 ;  /* 0x00000001ff007807 */ /* 0x000fe40000800000 */
[----:B------:R-:W-:Y:S02]  /*6870*/  LOP3.LUT R83, R83, R2, RZ, 0x3c, !PT ;  /* 0x0000000253537212 */ /* 0x000fe400078e3cff */
[----:B------:R-:W-:Y:S02]  /*6880*/  LOP3.LUT R84, R84, R0, RZ, 0x3c, !PT ;  /* 0x0000000054547212 */ /* 0x000fe400078e3cff */
[----:B------:R-:W-:Y:S02]  /*6890*/  SEL R81, R81, RZ, P0 ;  /* 0x000000ff51517207 */ /* 0x000fe40000000000 */
[----:B------:R-:W-:Y:S01]  /*68a0*/  SEL R36, R36, RZ, P1 ;  /* 0x000000ff24247207 */ /* 0x000fe20000800000 */
[----:B------:R-:W-:Y:S01]  /*68b0*/  UMOV UR36, UR51 ;  /* 0x0000003300247c82 */ /* 0x000fe20008000000 */
[----:B------:R-:W-:Y:S05]  /*68c0*/  BRA.U UP0, `(.L_x_102) ;  /* 0xffffffe5002c7547 */ /* 0x000fea000b83ffff */
[----:B------:R-:W-:Y:S05]  /*68d0*/  EXIT ;  /* 0x000000000000794d */ /* 0x000fea0003800000 */
.L_x_24:
[----:B---3--:R3:W4:Y:S02]  /*68e0*/  SYNCS.PHASECHK.TRANS64.TRYWAIT P0, [R0+URZ+0xe0], R2 ;  /* 0x0000e002000075a7 */ /* 0x00872400080011ff */
[----:B----4-:R-:W-:Y:S05]  /*68f0*/  @!P0 NANOSLEEP.SYNCS 0x989680 ;  /* 0x009896800000895d */ /* 0x010fea0003900000 */
[----:B------:R-:W4:Y:S02]  /*6900*/  @!P0 SYNCS.PHASECHK.TRANS64 P0, [R0+URZ+0xe0], R2 ;  /* 0x0000e002000085a7 */ /* 0x000f2400080010ff */
[----:B----4-:R-:W-:Y:S05]  /*6910*/  @!P0 BRA `(.L_x_24) ;  /* 0xfffffffc00f08947 */ /* 0x010fea000383ffff */
[----:B------:R-:W-:Y:S05]  /*6920*/  BRA `(.L_x_103) ;  /* 0xffffffac00b47947 */ /* 0x000fea000383ffff */
.L_x_27:
[----:B--2---:R-:W-:-:S07]  /*6930*/  MOV R0, UR33 ;  /* 0x0000002100007c02 */ /* 0x004fce0008000f00 */
.L_x_104:
[----:B--2---:R2:W3:Y:S02]  /*6940*/  SYNCS.PHASECHK.TRANS64.TRYWAIT P0, [R0+URZ+0x28], R3 ;  /* 0x00002803000075a7 */ /* 0x0044e400080011ff */
[----:B---3--:R-:W-:Y:S05]  /*6950*/  @!P0 NANOSLEEP.SYNCS 0x989680 ;  /* 0x009896800000895d */ /* 0x008fea0003900000 */
[----:B------:R-:W3:Y:S02]  /*6960*/  @!P0 SYNCS.PHASECHK.TRANS64 P0, [R0+URZ+0x28], R3 ;  /* 0x00002803000085a7 */ /* 0x000ee400080010ff */
[----:B---3--:R-:W-:Y:S05]  /*6970*/  @!P0 BRA `(.L_x_104) ;  /* 0xfffffffc00f08947 */ /* 0x008fea000383ffff */
[----:B------:R-:W-:Y:S05]  /*6980*/  BRA `(.L_x_26) ;  /* 0xffffffac00fc7947 */ /* 0x000fea000383ffff */
.L_x_34:
[----:B-1----:R-:W-:-:S07]  /*6990*/  MOV R0, UR17 ;  /* 0x0000001100007c02 */ /* 0x002fce0008000f00 */
.L_x_105:
[----:B-1----:R1:W2:Y:S02]  /*69a0*/  SYNCS.PHASECHK.TRANS64.TRYWAIT P0, [R0+URZ+0x28], R3 ;  /* 0x00002803000075a7 */ /* 0x0022a400080011ff */
[----:B--2---:R-:W-:Y:S05]  /*69b0*/  @!P0 NANOSLEEP.SYNCS 0x989680 ;  /* 0x009896800000895d */ /* 0x004fea0003900000 */
[----:B------:R-:W2:Y:S02]  /*69c0*/  @!P0 SYNCS.PHASECHK.TRANS64 P0, [R0+URZ+0x28], R3 ;  /* 0x00002803000085a7 */ /* 0x000ea400080010ff */
[----:B--2---:R-:W-:Y:S05]  /*69d0*/  @!P0 BRA `(.L_x_105) ;  /* 0xfffffffc00f08947 */ /* 0x004fea000383ffff */
[----:B------:R-:W-:Y:S05]  /*69e0*/  BRA `(.L_x_33) ;  /* 0xffffffb000b87947 */ /* 0x000fea000383ffff */
.L_x_39:
[----:B-1----:R1:W2:Y:S02]  /*69f0*/  SYNCS.PHASECHK.TRANS64.TRYWAIT P0, [R3+URZ+0x70], R0 ;  /* 0x00007000030075a7 */ /* 0x0022a400080011ff */
[----:B--2---:R-:W-:Y:S05]  /*6a00*/  @!P0 NANOSLEEP.SYNCS 0x989680 ;  /* 0x009896800000895d */ /* 0x004fea0003900000 */
[----:B------:R-:W2:Y:S02]  /*6a10*/  @!P0 SYNCS.PHASECHK.TRANS64 P0, [R3+URZ+0x70], R0 ;  /* 0x00007000030085a7 */ /* 0x000ea400080010ff */
[----:B--2---:R-:W-:Y:S05]  /*6a20*/  @!P0 BRA `(.L_x_39) ;  /* 0xfffffffc00f08947 */ /* 0x004fea000383ffff */
[----:B------:R-:W-:Y:S05]  /*6a30*/  BRA `(.L_x_106) ;  /* 0xffffffb4005c7947 */ /* 0x000fea000383ffff */
.L_x_43:
[----:B------:R-:W-:-:S07]  /*6a40*/  MOV R0, UR4 ;  /* 0x0000000400007c02 */ /* 0x000fce0008000f00 */
.L_x_107:
[----:B-1----:R1:W2:Y:S02]  /*6a50*/  SYNCS.PHASECHK.TRANS64.TRYWAIT P0, [R0+URZ], R2 ;  /* 0x00000002000075a7 */ /* 0x0022a400080011ff */
[----:B--2---:R-:W-:Y:S05]  /*6a60*/  @!P0 NANOSLEEP.SYNCS 0x989680 ;  /* 0x009896800000895d */ /* 0x004fea0003900000 */
[----:B------:R-:W2:Y:S02]  /*6a70*/  @!P0 SYNCS.PHASECHK.TRANS64 P0, [R0+URZ], R2 ;  /* 0x00000002000085a7 */ /* 0x000ea400080010ff */
[----:B--2---:R-:W-:Y:S05]  /*6a80*/  @!P0 BRA `(.L_x_107) ;  /* 0xfffffffc00f08947 */ /* 0x004fea000383ffff */
[----:B------:R-:W-:Y:S05]  /*6a90*/  BRA `(.L_x_108) ;  /* 0xffffffbc00007947 */ /* 0x000fea000383ffff */
.L_x_44:
[----:B------:R-:W-:-:S07]  /*6aa0*/  MOV R0, UR5 ;  /* 0x0000000500007c02 */ /* 0x000fce0008000f00 */
.L_x_109:
[----:B-1----:R1:W2:Y:S02]  /*6ab0*/  SYNCS.PHASECHK.TRANS64.TRYWAIT P0, [R0+URZ], R3 ;  /* 0x00000003000075a7 */ /* 0x0022a400080011ff */
[----:B--2---:R-:W-:Y:S05]  /*6ac0*/  @!P0 NANOSLEEP.SYNCS 0x989680 ;  /* 0x009896800000895d */ /* 0x004fea0003900000 */
[----:B------:R-:W2:Y:S02]  /*6ad0*/  @!P0 SYNCS.PHASECHK.TRANS64 P0, [R0+URZ], R3 ;  /* 0x00000003000085a7 */ /* 0x000ea400080010ff */
[----:B--2---:R-:W-:Y:S05]  /*6ae0*/  @!P0 BRA `(.L_x_109) ;  /* 0xfffffffc00f08947 */ /* 0x004fea000383ffff */
[----:B------:R-:W-:Y:S05]  /*6af0*/  BRA `(.L_x_110) ;  /* 0xffffffbc000c7947 */ /* 0x000fea000383ffff */
.L_x_45:
[----:B------:R-:W-:-:S07]  /*6b00*/  MOV R0, UR5 ;  /* 0x0000000500007c02 */ /* 0x000fce0008000f00 */
.L_x_111:
[----:B-1----:R1:W2:Y:S02]  /*6b10*/  SYNCS.PHASECHK.TRANS64.TRYWAIT P0, [R0+URZ], R3 ;  /* 0x00000003000075a7 */ /* 0x0022a400080011ff */
[----:B--2---:R-:W-:Y:S05]  /*6b20*/  @!P0 NANOSLEEP.SYNCS 0x989680 ;  /* 0x009896800000895d */ /* 0x004fea0003900000 */
[----:B------:R-:W2:Y:S02]  /*6b30*/  @!P0 SYNCS.PHASECHK.TRANS64 P0, [R0+URZ], R3 ;  /* 0x00000003000085a7 */ /* 0x000ea400080010ff */
[----:B--2---:R-:W-:Y:S05]  /*6b40*/  @!P0 BRA `(.L_x_111) ;  /* 0xfffffffc00f08947 */ /* 0x004fea000383ffff */
[----:B------:R-:W-:Y:S05]  /*6b50*/  BRA `(.L_x_112) ;  /* 0xffffffbc00187947 */ /* 0x000fea000383ffff */
.L_x_46:
[----:B------:R-:W-:-:S07]  /*6b60*/  MOV R0, UR5 ;  /* 0x0000000500007c02 */ /* 0x000fce0008000f00 */
.L_x_113:
[----:B-1----:R1:W2:Y:S02]  /*6b70*/  SYNCS.PHASECHK.TRANS64.TRYWAIT P0, [R0+URZ], R3 ;  /* 0x00000003000075a7 */ /* 0x0022a400080011ff */
[----:B--2---:R-:W-:Y:S05]  /*6b80*/  @!P0 NANOSLEEP.SYNCS 0x989680 ;  /* 0x009896800000895d */ /* 0x004fea0003900000 */
[----:B------:R-:W2:Y:S02]  /*6b90*/  @!P0 SYNCS.PHASECHK.TRANS64 P0, [R0+URZ], R3 ;  /* 0x00000003000085a7 */ /* 0x000ea400080010ff */
[----:B--2---:R-:W-:Y:S05]  /*6ba0*/  @!P0 BRA `(.L_x_113) ;  /* 0xfffffffc00f08947 */ /* 0x004fea000383ffff */
[----:B------:R-:W-:Y:S05]  /*6bb0*/  BRA `(.L_x_114) ;  /* 0xffffffbc00247947 */ /* 0x000fea000383ffff */
.L_x_49:
[----:B--2---:R2:W3:Y:S02]  /*6bc0*/  SYNCS.PHASECHK.TRANS64.TRYWAIT P0, [R2+URZ+0xd0], R4 ;  /* 0x0000d004020075a7 */ /* 0x0044e400080011ff */
[----:B---3--:R-:W-:Y:S05]  /*6bd0*/  @!P0 NANOSLEEP.SYNCS 0x989680 ;  /* 0x009896800000895d */ /* 0x008fea0003900000 */
[----:B------:R-:W3:Y:S02]  /*6be0*/  @!P0 SYNCS.PHASECHK.TRANS64 P0, [R2+URZ+0xd0], R4 ;  /* 0x0000d004020085a7 */ /* 0x000ee400080010ff */
[----:B---3--:R-:W-:Y:S05]  /*6bf0*/  @!P0 BRA `(.L_x_49) ;  /* 0xfffffffc00f08947 */ /* 0x008fea000383ffff */
[----:B------:R-:W-:Y:S05]  /*6c00*/  BRA `(.L_x_115) ;  /* 0xffffffbc00807947 */ /* 0x000fea000383ffff */
.L_x_50:
[----:B------:R-:W-:-:S07]  /*6c10*/  MOV R2, UR4 ;  /* 0x0000000400027c02 */ /* 0x000fce0008000f00 */
.L_x_116:
[----:B--2---:R2:W3:Y:S02]  /*6c20*/  SYNCS.PHASECHK.TRANS64.TRYWAIT P0, [R2+URZ+0x80], R5 ;  /* 0x00008005020075a7 */ /* 0x0044e400080011ff */
[----:B---3--:R-:W-:Y:S05]  /*6c30*/  @!P0 NANOSLEEP.SYNCS 0x989680 ;  /* 0x009896800000895d */ /* 0x008fea0003900000 */
[----:B------:R-:W3:Y:S02]  /*6c40*/  @!P0 SYNCS.PHASECHK.TRANS64 P0, [R2+URZ+0x80], R5 ;  /* 0x00008005020085a7 */ /* 0x000ee400080010ff */
[----:B---3--:R-:W-:Y:S05]  /*6c50*/  @!P0 BRA `(.L_x_116) ;  /* 0xfffffffc00f08947 */ /* 0x008fea000383ffff */
[----:B------:R-:W-:Y:S05]  /*6c60*/  BRA `(.L_x_117) ;  /* 0xffffffbc00907947 */ /* 0x000fea000383ffff */
.L_x_51:
[----:B--2---:R2:W3:Y:S02]  /*6c70*/  SYNCS.PHASECHK.TRANS64.TRYWAIT P1, [R2+URZ+0x70], R4 ;  /* 0x00007004020075a7 */ /* 0x0044e400080211ff */
[----:B---3--:R-:W-:Y:S05]  /*6c80*/  @!P1 NANOSLEEP.SYNCS 0x989680 ;  /* 0x009896800000995d */ /* 0x008fea0003900000 */
[----:B------:R-:W3:Y:S02]  /*6c90*/  @!P1 SYNCS.PHASECHK.TRANS64 P1, [R2+URZ+0x70], R4 ;  /* 0x00007004020095a7 */ /* 0x000ee400080210ff */
[----:B---3--:R-:W-:Y:S05]  /*6ca0*/  @!P1 BRA `(.L_x_51) ;  /* 0xfffffffc00f09947 */ /* 0x008fea000383ffff */
[----:B------:R-:W-:Y:S05]  /*6cb0*/  BRA `(.L_x_118) ;  /* 0xffffffbc00c07947 */ /* 0x000fea000383ffff */
.L_x_54:
[----:B------:R-:W-:-:S07]  /*6cc0*/  MOV R0, UR4 ;  /* 0x0000000400007c02 */ /* 0x000fce0008000f00 */
.L_x_119:
[----:B--2---:R2:W3:Y:S02]  /*6cd0*/  SYNCS.PHASECHK.TRANS64.TRYWAIT P0, [R0+URZ+0x80], R2 ;  /* 0x00008002000075a7 */ /* 0x0044e400080011ff */
[----:B---3--:R-:W-:Y:S05]  /*6ce0*/  @!P0 NANOSLEEP.SYNCS 0x989680 ;  /* 0x009896800000895d */ /* 0x008fea0003900000 */
[----:B------:R-:W3:Y:S02]  /*6cf0*/  @!P0 SYNCS.PHASECHK.TRANS64 P0, [R0+URZ+0x80], R2 ;  /* 0x00008002000085a7 */ /* 0x000ee400080010ff */
[----:B---3--:R-:W-:Y:S05]  /*6d00*/  @!P0 BRA `(.L_x_119) ;  /* 0xfffffffc00f08947 */ /* 0x008fea000383ffff */
[----:B------:R-:W-:Y:S05]  /*6d10*/  BRA `(.L_x_53) ;  /* 0xffffffc000147947 */ /* 0x000fea000383ffff */
.L_x_61:
[----:B-1----:R1:W2:Y:S02]  /*6d20*/  SYNCS.PHASECHK.TRANS64.TRYWAIT P1, [R0+URZ+0x70], R2 ;  /* 0x00007002000075a7 */ /* 0x0022a400080211ff */
[----:B--2---:R-:W-:Y:S05]  /*6d30*/  @!P1 NANOSLEEP.SYNCS 0x989680 ;  /* 0x009896800000995d */ /* 0x004fea0003900000 */
[----:B------:R-:W2:Y:S02]  /*6d40*/  @!P1 SYNCS.PHASECHK.TRANS64 P1, [R0+URZ+0x70], R2 ;  /* 0x00007002000095a7 */ /* 0x000ea400080210ff */
[----:B--2---:R-:W-:Y:S05]  /*6d50*/  @!P1 BRA `(.L_x_61) ;  /* 0xfffffffc00f09947 */ /* 0x004fea000383ffff */
[----:B------:R-:W-:Y:S05]  /*6d60*/  BRA `(.L_x_120) ;  /* 0xffffffc400887947 */ /* 0x000fea000383ffff */
.L_x_62:
[----:B------:R-:W-:-:S07]  /*6d70*/  MOV R2, UR31 ;  /* 0x0000001f00027c02 */ /* 0x000fce0008000f00 */
.L_x_121:
[----:B-1----:R1:W2:Y:S02]  /*6d80*/  SYNCS.PHASECHK.TRANS64.TRYWAIT P0, [R2+URZ+0xb0], R0 ;  /* 0x0000b000020075a7 */ /* 0x0022a400080011ff */
[----:B--2---:R-:W-:Y:S05]  /*6d90*/  @!P0 NANOSLEEP.SYNCS 0x989680 ;  /* 0x009896800000895d */ /* 0x004fea0003900000 */
[----:B------:R-:W2:Y:S02]  /*6da0*/  @!P0 SYNCS.PHASECHK.TRANS64 P0, [R2+URZ+0xb0], R0 ;  /* 0x0000b000020085a7 */ /* 0x000ea400080010ff */
[----:B--2---:R-:W-:Y:S05]  /*6db0*/  @!P0 BRA `(.L_x_121) ;  /* 0xfffffffc00f08947 */ /* 0x004fea000383ffff */
[----:B------:R-:W-:Y:S05]  /*6dc0*/  BRA `(.L_x_122) ;  /* 0xffffffc400d87947 */ /* 0x000fea000383ffff */
.L_x_65:
[----:B------:R-:W-:Y:S07]  /*6dd0*/  MOV R0, UR5 ;  /* 0x0000000500007c02 */ /* 0x000fee0008000f00 */
.L_x_123:
[----:B-1----:R1:W2:Y:S02]  /*6de0*/  SYNCS.PHASECHK.TRANS64.TRYWAIT P0, [R0+URZ], R2 ;  /* 0x00000002000075a7 */ /* 0x0022a400080011ff */
[----:B--2---:R-:W-:Y:S05]  /*6df0*/  @!P0 NANOSLEEP.SYNCS 0x989680 ;  /* 0x009896800000895d */ /* 0x004fea0003900000 */
[----:B------:R-:W2:Y:S02]  /*6e00*/  @!P0 SYNCS.PHASECHK.TRANS64 P0, [R0+URZ], R2 ;  /* 0x00000002000085a7 */ /* 0x000ea400080010ff */
[----:B--2---:R-:W-:Y:S05]  /*6e10*/  @!P0 BRA `(.L_x_123) ;  /* 0xfffffffc00f08947 */ /* 0x004fea000383ffff */
[----:B------:R-:W-:Y:S05]  /*6e20*/  BRA `(.L_x_64) ;  /* 0xffffffc400f47947 */ /* 0x000fea000383ffff */
.L_x_68:
[----:B------:R-:W-:-:S07]  /*6e30*/  MOV R0, UR4 ;  /* 0x0000000400007c02 */ /* 0x000fce0008000f00 */
.L_x_124:
[----:B--2---:R2:W4:Y:S02]  /*6e40*/  SYNCS.PHASECHK.TRANS64.TRYWAIT P0, [R0+URZ], R2 ;  /* 0x00000002000075a7 */ /* 0x00452400080011ff */
[----:B----4-:R-:W-:Y:S05]  /*6e50*/  @!P0 NANOSLEEP.SYNCS 0x989680 ;  /* 0x009896800000895d */ /* 0x010fea0003900000 */
[----:B------:R-:W4:Y:S02]  /*6e60*/  @!P0 SYNCS.PHASECHK.TRANS64 P0, [R0+URZ], R2 ;  /* 0x00000002000085a7 */ /* 0x000f2400080010ff */
[----:B----4-:R-:W-:Y:S05]  /*6e70*/  @!P0 BRA `(.L_x_124) ;  /* 0xfffffffc00f08947 */ /* 0x010fea000383ffff */
[----:B------:R-:W-:Y:S05]  /*6e80*/  BRA `(.L_x_125) ;  /* 0xffffffc800d07947 */ /* 0x000fea000383ffff */
.L_x_69:
[----:B------:R-:W-:-:S07]  /*6e90*/  MOV R0, UR5 ;  /* 0x0000000500007c02 */ /* 0x000fce0008000f00 */
.L_x_126:
[----:B-1----:R1:W2:Y:S02]  /*6ea0*/  SYNCS.PHASECHK.TRANS64.TRYWAIT P0, [R0+URZ], R3 ;  /* 0x00000003000075a7 */ /* 0x0022a400080011ff */
[----:B--2---:R-:W-:Y:S05]  /*6eb0*/  @!P0 NANOSLEEP.SYNCS 0x989680 ;  /* 0x009896800000895d */ /* 0x004fea0003900000 */
[----:B------:R-:W2:Y:S02]  /*6ec0*/  @!P0 SYNCS.PHASECHK.TRANS64 P0, [R0+URZ], R3 ;  /* 0x00000003000085a7 */ /* 0x000ea400080010ff */
[----:B--2---:R-:W-:Y:S05]  /*6ed0*/  @!P0 BRA `(.L_x_126) ;  /* 0xfffffffc00f08947 */ /* 0x004fea000383ffff */
[----:B------:R-:W-:Y:S05]  /*6ee0*/  BRA `(.L_x_127) ;  /* 0xffffffc800dc7947 */ /* 0x000fea000383ffff */
.L_x_70:
[----:B------:R-:W-:-:S07]  /*6ef0*/  MOV R0, UR5 ;  /* 0x0000000500007c02 */ /* 0x000fce0008000f00 */
.L_x_128:
[----:B-1----:R1:W2:Y:S02]  /*6f00*/  SYNCS.PHASECHK.TRANS64.TRYWAIT P0, [R0+URZ], R3 ;  /* 0x00000003000075a7 */ /* 0x0022a400080011ff */
[----:B--2---:R-:W-:Y:S05]  /*6f10*/  @!P0 NANOSLEEP.SYNCS 0x989680 ;  /* 0x009896800000895d */ /* 0x004fea0003900000 */
[----:B------:R-:W2:Y:S02]  /*6f20*/  @!P0 SYNCS.PHASECHK.TRANS64 P0, [R0+URZ], R3 ;  /* 0x00000003000085a7 */ /* 0x000ea400080010ff */
[----:B--2---:R-:W-:Y:S05]  /*6f30*/  @!P0 BRA `(.L_x_128) ;  /* 0xfffffffc00f08947 */ /* 0x004fea000383ffff */
[----:B------:R-:W-:Y:S05]  /*6f40*/  BRA `(.L_x_129) ;  /* 0xffffffc800e87947 */ /* 0x000fea000383ffff */
.L_x_71:
[----:B-1----:R-:W-:-:S07]  /*6f50*/  MOV R0, UR4 ;  /* 0x0000000400007c02 */ /* 0x002fce0008000f00 */
.L_x_130:
[----:B-1----:R1:W2:Y:S02]  /*6f60*/  SYNCS.PHASECHK.TRANS64.TRYWAIT P0, [R0+URZ], R2 ;  /* 0x00000002000075a7 */ /* 0x0022a400080011ff */
[----:B--2---:R-:W-:Y:S05]  /*6f70*/  @!P0 NANOSLEEP.SYNCS 0x989680 ;  /* 0x009896800000895d */ /* 0x004fea0003900000 */
[----:B------:R-:W2:Y:S02]  /*6f80*/  @!P0 SYNCS.PHASECHK.TRANS64 P0, [R0+URZ], R2 ;  /* 0x00000002000085a7 */ /* 0x000ea400080010ff */
[----:B--2---:R-:W-:Y:S05]  /*6f90*/  @!P0 BRA `(.L_x_130) ;  /* 0xfffffffc00f08947 */ /* 0x004fea000383ffff */
[----:B------:R-:W-:Y:S05]  /*6fa0*/  BRA `(.L_x_131) ;  /* 0xffffffc800f47947 */ /* 0x000fea000383ffff */
.L_x_76:
[----:B--2---:R2:W3:Y:S02]  /*6fb0*/  SYNCS.PHASECHK.TRANS64.TRYWAIT P0, [R3+URZ+0x70], R0 ;  /* 0x00007000030075a7 */ /* 0x0044e400080011ff */
[----:B---3--:R-:W-:Y:S05]  /*6fc0*/  @!P0 NANOSLEEP.SYNCS 0x989680 ;  /* 0x009896800000895d */ /* 0x008fea0003900000 */
[----:B------:R-:W3:Y:S02]  /*6fd0*/  @!P0 SYNCS.PHASECHK.TRANS64 P0, [R3+URZ+0x70], R0 ;  /* 0x00007000030085a7 */ /* 0x000ee400080010ff */
[----:B---3--:R-:W-:Y:S05]  /*6fe0*/  @!P0 BRA `(.L_x_76) ;  /* 0xfffffffc00f08947 */ /* 0x008fea000383ffff */
[----:B------:R-:W-:Y:S05]  /*6ff0*/  BRA `(.L_x_132) ;  /* 0xffffffd0001c7947 */ /* 0x000fea000383ffff */
.L_x_79:
[----:B--2---:R-:W-:Y:S07]  /*7000*/  MOV R0, UR17 ;  /* 0x0000001100007c02 */ /* 0x004fee0008000f00 */
.L_x_133:
[----:B--2---:R2:W3:Y:S02]  /*7010*/  SYNCS.PHASECHK.TRANS64.TRYWAIT P1, [R0+URZ+0x68], R3 ;  /* 0x00006803000075a7 */ /* 0x0044e400080211ff */
[----:B---3--:R-:W-:Y:S05]  /*7020*/  @!P1 NANOSLEEP.SYNCS 0x989680 ;  /* 0x009896800000995d */ /* 0x008fea0003900000 */
[----:B------:R-:W3:Y:S02]  /*7030*/  @!P1 SYNCS.PHASECHK.TRANS64 P1, [R0+URZ+0x68], R3 ;  /* 0x00006803000095a7 */ /* 0x000ee400080210ff */
[----:B---3--:R-:W-:Y:S05]  /*7040*/  @!P1 BRA `(.L_x_133) ;  /* 0xfffffffc00f09947 */ /* 0x008fea000383ffff */
[----:B------:R-:W-:Y:S05]  /*7050*/  BRA `(.L_x_78) ;  /* 0xffffffd400907947 */ /* 0x000fea000383ffff */
.L_x_82:
[----:B--2---:R-:W-:Y:S07]  /*7060*/  MOV R0, UR17 ;  /* 0x0000001100007c02 */ /* 0x004fee0008000f00 */
.L_x_134:
[----:B--2---:R2:W3:Y:S02]  /*7070*/  SYNCS.PHASECHK.TRANS64.TRYWAIT P0, [R0+URZ+0x58], R2 ;  /* 0x00005802000075a7 */ /* 0x0044e400080011ff */
[----:B---3--:R-:W-:Y:S05]  /*7080*/  @!P0 NANOSLEEP.SYNCS 0x989680 ;  /* 0x009896800000895d */ /* 0x008fea0003900000 */
[----:B------:R-:W3:Y:S02]  /*7090*/  @!P0 SYNCS.PHASECHK.TRANS64 P0, [R0+URZ+0x58], R2 ;  /* 0x00005802000085a7 */ /* 0x000ee400080010ff */
[----:B---3--:R-:W-:Y:S05]  /*70a0*/  @!P0 BRA `(.L_x_134) ;  /* 0xfffffffc00f08947 */ /* 0x008fea000383ffff */
[----:B------:R-:W-:Y:S05]  /*70b0*/  BRA `(.L_x_135) ;  /* 0xffffffd400e47947 */ /* 0x000fea000383ffff */
.L_x_85:
[----:B---3--:R3:W1:Y:S02]  /*70c0*/  SYNCS.PHASECHK.TRANS64.TRYWAIT P0, [R3+URZ+0x70], R0 ;  /* 0x00007000030075a7 */ /* 0x00866400080011ff */
[----:B-1----:R-:W-:Y:S05]  /*70d0*/  @!P0 NANOSLEEP.SYNCS 0x989680 ;  /* 0x009896800000895d */ /* 0x002fea0003900000 */
[----:B------:R-:W1:Y:S02]  /*70e0*/  @!P0 SYNCS.PHASECHK.TRANS64 P0, [R3+URZ+0x70], R0 ;  /* 0x00007000030085a7 */ /* 0x000e6400080010ff */
[----:B-1----:R-:W-:Y:S05]  /*70f0*/  @!P0 BRA `(.L_x_85) ;  /* 0xfffffffc00f08947 */ /* 0x002fea000383ffff */
[----:B------:R-:W-:Y:S05]  /*7100*/  BRA `(.L_x_136) ;  /* 0xffffffdc00307947 */ /* 0x000fea000383ffff */
.L_x_96:
[----:B-1----:R-:W-:Y:S04]  /*7110*/  MOV R0, UR44 ;  /* 0x0000002c00007c02 */ /* 0x002fe80008000f00 */
[----:B------:R1:W2:Y:S03]  /*7120*/  SYNCS.PHASECHK.TRANS64.TRYWAIT P1, [R0+URZ+0x50], R4 ;  /* 0x00005004000075a7 */ /* 0x0002a600080211ff */
[----:B--2---:R-:W-:Y:S05]  /*7130*/  @!P1 NANOSLEEP.SYNCS 0x989680 ;  /* 0x009896800000995d */ /* 0x004fea0003900000 */
[----:B------:R-:W2:Y:S02]  /*7140*/  @!P1 SYNCS.PHASECHK.TRANS64 P1, [R0+URZ+0x50], R4 ;  /* 0x00005004000095a7 */ /* 0x000ea400080210ff */
[----:B--2---:R-:W-:Y:S05]  /*7150*/  @!P1 BRA `(.L_x_96) ;  /* 0xfffffffc00ec9947 */ /* 0x004fea000383ffff */
[----:B------:R-:W-:Y:S05]  /*7160*/  BRA `(.L_x_95) ;  /* 0xffffffe800807947 */ /* 0x000fea000383ffff */
.L_x_98:
[----:B------:R1:W1:Y:S02]  /*7170*/  SYNCS.PHASECHK.TRANS64.TRYWAIT P1, [R22+URZ+0x90], R3 ;  /* 0x00009003160075a7 */ /* 0x00026400080211ff */
[----:B-1----:R-:W-:Y:S05]  /*7180*/  @!P1 NANOSLEEP.SYNCS 0x989680 ;  /* 0x009896800000995d */ /* 0x002fea0003900000 */
[----:B------:R-:W1:Y:S02]  /*7190*/  @!P1 SYNCS.PHASECHK.TRANS64 P1, [R22+URZ+0x90], R3 ;  /* 0x00009003160095a7 */ /* 0x000e6400080210ff */
[----:B-1----:R-:W-:Y:S05]  /*71a0*/  @!P1 BRA `(.L_x_98) ;  /* 0xfffffffc00f09947 */ /* 0x002fea000383ffff */
[----:B------:R-:W-:Y:S05]  /*71b0*/  BRA `(.L_x_97) ;  /* 0xffffffe800bc7947 */ /* 0x000fea000383ffff */
        .weak           $__internal_0_$__cuda_sm10x_tcgen05_guardrail_trap_col_being_dealloced_not_returned_by_alloc
        .type           $__internal_0_$__cuda_sm10x_tcgen05_guardrail_trap_col_being_dealloced_not_returned_by_alloc,@function
        .size           $__internal_0_$__cuda_sm10x_tcgen05_guardrail_trap_col_being_dealloced_not_returned_by_alloc,($__internal_1_$__cuda_sm10x_tcgen05_guardrail_trap_phase_invalid_during_alloc - $__internal_0_$__cuda_sm10x_tcgen05_guardrail_trap_col_being_dealloced_not_returned_by_alloc)
$__internal_0_$__cuda_sm10x_tcgen05_guardrail_trap_col_being_dealloced_not_returned_by_alloc:
[----:B------:R-:W-:Y:S05]  /*71c0*/  BPT.TRAP 0x1 ;  /* 0x000000040000795c */ /* 0x000fea0000300000 */
[----:B------:R-:W-:-:S04]  /*71d0*/  HFMA2 R3, -RZ, RZ, 0, 0 ;  /* 0x00000000ff037431 */ /* 0x000fc800000001ff */
[----:B------:R-:W-:Y:S05]  /*71e0*/  RET.REL.NODEC R2 `(_ZN7cutlass13device_kernelINS_4gemm6kernel13GemmUniversalIN4cute5tupleIJiiiiEEENS1_10collective13CollectiveMmaINS1_35MainloopSm100TmaUmmaWarpSpecializedILi5ELi2ELi4ENS5_IJNS4_1CILi2EEENSA_ILi1EEESC_EEEEENS5_IJNSA_ILi64EEESF_NSA_ILi128EEEEEENS_12float_e4m3_tENS5_IJlSC_lEEESI_SJ_NS4_8TiledMMAINS4_8MMA_AtomIJNS4_10MMA_TraitsINS4_19SM100_MMA_F8F6F4_SSEJSI_SI_fSF_SF_NS4_17integral_constantINS4_4UMMA5MajorELSQ_0EEESR_NSO_INSP_7ScaleInELSS_0EEEST_EEEEEENS4_6LayoutINS5_IJSC_SC_SC_EEENS5_IJNSA_ILi0EEESY_SY_EEEEENS5_IJNS4_10UnderscoreES11_S11_EEEEENS4_13SM90_TMA_LOADENS4_14ComposedLayoutINS4_7SwizzleILi3ELi4ELi3EEENS4_18smem_ptr_flag_bitsILi8EEENSW_INS5_IJNSA_ILi8EEESG_EEENS5_IJSG_SC_EEEEEEEvNS4_8identityENS4_23SM90_TMA_LOAD_MULTICASTES1E_vS1F_EENS_8epilogue10collective18CollectiveEpilogueINS1I_23Sm100TmaWarpSpecializedILi1ELi1ELi32ELb0ELb0EEEJSH_NS5_IJNSW_ISF_SC_EES1N_EEESI_SJ_SI_SJ_NS1I_6fusion15FusionCallbacksIS1M_NS1P_17LinearCombinationISI_fSI_fLNS_15FloatRoundStyleE2EEESH_S1O_JEEENS4_5SM1004TMEM4LOAD26SM100_TMEM_LOAD_16dp32b32xES14_NS15_INS16_ILi2ELi4ELi3EEES19_NSW_INS5_IJS1A_SF_EEENS5_IJSF_SC_EEEEEEENS4_39AutoVectorizingCopyWithAssumedAlignmentILi128EEENS4_14SM90_TMA_STOREES23_S25_S25_EEEvvEEEEvNT_6ParamsE) ;  /* 0xffffff8c02847950 */ /* 0x000fea0003c3ffff */
        .weak           $__internal_1_$__cuda_sm10x_tcgen05_guardrail_trap_phase_invalid_during_alloc
        .type           $__internal_1_$__cuda_sm10x_tcgen05_guardrail_trap_phase_invalid_during_alloc,@function
        .size           $__internal_1_$__cuda_sm10x_tcgen05_guardrail_trap_phase_invalid_during_alloc,($__internal_2_$__cuda_sm10x_tcgen05_guardrail_trap_unallocated_columns_being_dealloced - $__internal_1_$__cuda_sm10x_tcgen05_guardrail_trap_phase_invalid_during_alloc)
$__internal_1_$__cuda_sm10x_tcgen05_guardrail_trap_phase_invalid_during_alloc:
[----:B------:R-:W-:Y:S05]  /*71f0*/  BPT.TRAP 0x1 ;  /* 0x000000040000795c */ /* 0x000fea0000300000 */
[----:B------:R-:W-:-:S04]  /*7200*/  MOV R5, 0x0 ;  /* 0x0000000000057802 */ /* 0x000fc80000000f00 */
[----:B------:R-:W-:Y:S05]  /*7210*/  RET.REL.NODEC R4 `(_ZN7cutlass13device_kernelINS_4gemm6kernel13GemmUniversalIN4cute5tupleIJiiiiEEENS1_10collective13CollectiveMmaINS1_35MainloopSm100TmaUmmaWarpSpecializedILi5ELi2ELi4ENS5_IJNS4_1CILi2EEENSA_ILi1EEESC_EEEEENS5_IJNSA_ILi64EEESF_NSA_ILi128EEEEEENS_12float_e4m3_tENS5_IJlSC_lEEESI_SJ_NS4_8TiledMMAINS4_8MMA_AtomIJNS4_10MMA_TraitsINS4_19SM100_MMA_F8F6F4_SSEJSI_SI_fSF_SF_NS4_17integral_constantINS4_4UMMA5MajorELSQ_0EEESR_NSO_INSP_7ScaleInELSS_0EEEST_EEEEEENS4_6LayoutINS5_IJSC_SC_SC_EEENS5_IJNSA_ILi0EEESY_SY_EEEEENS5_IJNS4_10UnderscoreES11_S11_EEEEENS4_13SM90_TMA_LOADENS4_14ComposedLayoutINS4_7SwizzleILi3ELi4ELi3EEENS4_18smem_ptr_flag_bitsILi8EEENSW_INS5_IJNSA_ILi8EEESG_EEENS5_IJSG_SC_EEEEEEEvNS4_8identityENS4_23SM90_TMA_LOAD_MULTICASTES1E_vS1F_EENS_8epilogue10collective18CollectiveEpilogueINS1I_23Sm100TmaWarpSpecializedILi1ELi1ELi32ELb0ELb0EEEJSH_NS5_IJNSW_ISF_SC_EES1N_EEESI_SJ_SI_SJ_NS1I_6fusion15FusionCallbacksIS1M_NS1P_17LinearCombinationISI_fSI_fLNS_15FloatRoundStyleE2EEESH_S1O_JEEENS4_5SM1004TMEM4LOAD26SM100_TMEM_LOAD_16dp32b32xES14_NS15_INS16_ILi2ELi4ELi3EEES19_NSW_INS5_IJS1A_SF_EEENS5_IJSF_SC_EEEEEEENS4_39AutoVectorizingCopyWithAssumedAlignmentILi128EEENS4_14SM90_TMA_STOREES23_S25_S25_EEEvvEEEEvNT_6ParamsE) ;  /* 0xffffff8c04787950 */ /* 0x000fea0003c3ffff */
        .weak           $__internal_2_$__cuda_sm10x_tcgen05_guardrail_trap_unallocated_columns_being_dealloced
        .type           $__internal_2_$__cuda_sm10x_tcgen05_guardrail_trap_unallocated_columns_being_dealloced,@function
        .size           $__internal_2_$__cuda_sm10x_tcgen05_guardrail_trap_unallocated_columns_being_dealloced,(.L_x_138 - $__internal_2_$__cuda_sm10x_tcgen05_guardrail_trap_unallocated_columns_being_dealloced)
$__internal_2_$__cuda_sm10x_tcgen05_guardrail_trap_unallocated_columns_being_dealloced:
[----:B------:R-:W-:Y:S05]  /*7220*/  BPT.TRAP 0x1 ;  /* 0x000000040000795c */ /* 0x000fea0000300000 */
[----:B------:R-:W-:-:S04]  /*7230*/  HFMA2 R3, -RZ, RZ, 0, 0 ;  /* 0x00000000ff037431 */ /* 0x000fc800000001ff */
[----:B------:R-:W-:Y:S05]  /*7240*/  RET.REL.NODEC R2 `(_ZN7cutlass13device_kernelINS_4gemm6kernel13GemmUniversalIN4cute5tupleIJiiiiEEENS1_10collective13CollectiveMmaINS1_35MainloopSm100TmaUmmaWarpSpecializedILi5ELi2ELi4ENS5_IJNS4_1CILi2EEENSA_ILi1EEESC_EEEEENS5_IJNSA_ILi64EEESF_NSA_ILi128EEEEEENS_12float_e4m3_tENS5_IJlSC_lEEESI_SJ_NS4_8TiledMMAINS4_8MMA_AtomIJNS4_10MMA_TraitsINS4_19SM100_MMA_F8F6F4_SSEJSI_SI_fSF_SF_NS4_17integral_constantINS4_4UMMA5MajorELSQ_0EEESR_NSO_INSP_7ScaleInELSS_0EEEST_EEEEEENS4_6LayoutINS5_IJSC_SC_SC_EEENS5_IJNSA_ILi0EEESY_SY_EEEEENS5_IJNS4_10UnderscoreES11_S11_EEEEENS4_13SM90_TMA_LOADENS4_14ComposedLayoutINS4_7SwizzleILi3ELi4ELi3EEENS4_18smem_ptr_flag_bitsILi8EEENSW_INS5_IJNSA_ILi8EEESG_EEENS5_IJSG_SC_EEEEEEEvNS4_8identityENS4_23SM90_TMA_LOAD_MULTICASTES1E_vS1F_EENS_8epilogue10collective18CollectiveEpilogueINS1I_23Sm100TmaWarpSpecializedILi1ELi1ELi32ELb0ELb0EEEJSH_NS5_IJNSW_ISF_SC_EES1N_EEESI_SJ_SI_SJ_NS1I_6fusion15FusionCallbacksIS1M_NS1P_17LinearCombinationISI_fSI_fLNS_15FloatRoundStyleE2EEESH_S1O_JEEENS4_5SM1004TMEM4LOAD26SM100_TMEM_LOAD_16dp32b32xES14_NS15_INS16_ILi2ELi4ELi3EEES19_NSW_INS5_IJS1A_SF_EEENS5_IJSF_SC_EEEEEEENS4_39AutoVectorizingCopyWithAssumedAlignmentILi128EEENS4_14SM90_TMA_STOREES23_S25_S25_EEEvvEEEEvNT_6ParamsE) ;  /* 0xffffff8c026c7950 */ /* 0x000fea0003c3ffff */
.L_x_137:
[----:B------:R-:W-:-:S00]  /*7250*/  BRA `(.L_x_137) ;  /* 0xfffffffc00fc7947 */ /* 0x000fc0000383ffff */
[----:B------:R-:W-:-:S00]  /*7260*/  NOP ;  /* 0x0000000000007918 */ /* 0x000fc00000000000 */
        /* <DEDUP_REMOVED lines=9> */
.L_x_138:


//--------------------- .nv.global.init           --------------------------
	.section	.nv.global.init,"aw",@progbits
.nv.global.init:
	.type		$str$27,@object
	.size		$str$27,($str$28 - $str$27)
$str$27:
        /*0000*/ 	.byte	0x28, 0x61, 0x64, 0x64, 0x72, 0x65, 0x73, 0x73, 0x20, 0x26, 0x20, 0x6d, 0x61, 0x73, 0x6b, 0x29
        /*0010*/ 	.byte	0x20, 0x3d, 0x3d, 0x20, 0x30, 0x00
	.type		$str$28,@object
	.size		$str$28,($str$26 - $str$28)
$str$28:
        /*0016*/ 	.byte	0x2f, 0x74, 0x6d, 0x70, 0x2f, 0x63, 0x75, 0x74, 0x6c, 0x61, 0x73, 0x73, 0x5f, 0x73, 0x77, 0x65
        /*0026*/ 	.byte	0x65, 0x70, 0x5f, 0x73, 0x72, 0x63, 0x2f, 0x69, 0x6e, 0x63, 0x6c, 0x75, 0x64, 0x65, 0x2f, 0x63
        /*0036*/ 	.byte	0x75, 0x74, 0x65, 0x2f, 0x70, 0x6f, 0x69, 0x6e, 0x74, 0x65, 0x72, 0x5f, 0x66, 0x6c, 0x61, 0x67
        /*0046*/ 	.byte	0x67, 0x65, 0x64, 0x2e, 0x68, 0x70, 0x70, 0x00
	.type		$str$26,@object
	.size		$str$26,($str$25 - $str$26)
$str$26:
        /*004e*/ 	.byte	0x2f, 0x74, 0x6d, 0x70, 0x2f, 0x63, 0x75, 0x74, 0x6c, 0x61, 0x73, 0x73, 0x5f, 0x73, 0x77, 0x65
        /*005e*/ 	.byte	0x65, 0x70, 0x5f, 0x73, 0x72, 0x63, 0x2f, 0x69, 0x6e, 0x63, 0x6c, 0x75, 0x64, 0x65, 0x2f, 0x63
        /*006e*/ 	.byte	0x75, 0x74, 0x65, 0x2f, 0x61, 0x74, 0x6f, 0x6d, 0x2f, 0x63, 0x6f, 0x70, 0x79, 0x5f, 0x74, 0x72
        /*007e*/ 	.byte	0x61, 0x69, 0x74, 0x73, 0x5f, 0x73, 0x6d, 0x31, 0x30, 0x30, 0x2e, 0x68, 0x70, 0x70, 0x00
	.type		$str$25,@object
	.size		$str$25,(__unnamed_1 - $str$25)
$str$25:
        /*008d*/ 	.byte	0x28, 0x28, 0x75, 0x69, 0x6e, 0x74, 0x33, 0x32, 0x5f, 0x74, 0x28, 0x74, 0x68, 0x72, 0x65, 0x61
        /*009d*/ 	.byte	0x64, 0x49, 0x64, 0x78, 0x2e, 0x78, 0x29, 0x20, 0x2f, 0x20, 0x33, 0x32, 0x29, 0x20, 0x25, 0x20
        /*00ad*/ 	.byte	0x34, 0x29, 0x20, 0x3d, 0x3d, 0x20, 0x28, 0x28, 0x28, 0x74, 0x6d, 0x65, 0x6d, 0x5f, 0x61, 0x64
        /*00bd*/ 	.byte	0x64, 0x72, 0x20, 0x3e, 0x3e, 0x20, 0x31, 0x36, 0x29, 0x20, 0x2f, 0x20, 0x33, 0x32, 0x29, 0x20
        /*00cd*/ 	.byte	0x25, 0x20, 0x34, 0x29, 0x00
	.type		__unnamed_1,@object
	.size		__unnamed_1,(__unnamed_2 - __unnamed_1)
__unnamed_1:
        /*00d2*/ 	.byte	0x61, 0x75, 0x74, 0x6f, 0x20, 0x63, 0x75, 0x74, 0x65, 0x3a, 0x3a, 0x61, 0x73, 0x5f, 0x70, 0x6f
        /* <DEDUP_REMOVED lines=24> */
        /*0262*/ 	.byte	0x3c, 0x34, 0x30, 0x39, 0x36, 0x3e, 0x3e, 0x3e, 0x3e, 0x5d, 0x00
	.type		__unnamed_2,@object
	.size		__unnamed_2,(.L_2 - __unnamed_2)
__unnamed_2:
        /* <DEDUP_REMOVED lines=40> */
        /*04ed*/ 	.byte	0x74, 0x65, 0x3a, 0x3a, 0x43, 0x3c, 0x30, 0x3e, 0x3e, 0x3e, 0x3e, 0x5d, 0x00
.L_2:


//--------------------- .nv.shared._ZN7cutlass13device_kernelINS_4gemm6kernel13GemmUniversalIN4cute5tupleIJiiiiEEENS1_10collective13CollectiveMmaINS1_35MainloopSm100TmaUmmaWarpSpecializedILi5ELi2ELi4ENS5_IJNS4_1CILi2EEENSA_ILi1EEESC_EEEEENS5_IJNSA_ILi64EEESF_NSA_ILi128EEEEEENS_12float_e4m3_tENS5_IJlSC_lEEESI_SJ_NS4_8TiledMMAINS4_8MMA_AtomIJNS4_10MMA_TraitsINS4_19SM100_MMA_F8F6F4_SSEJSI_SI_fSF_SF_NS4_17integral_constantINS4_4UMMA5MajorELSQ_0EEESR_NSO_INSP_7ScaleInELSS_0EEEST_EEEEEENS4_6LayoutINS5_IJSC_SC_SC_EEENS5_IJNSA_ILi0EEESY_SY_EEEEENS5_IJNS4_10UnderscoreES11_S11_EEEEENS4_13SM90_TMA_LOADENS4_14ComposedLayoutINS4_7SwizzleILi3ELi4ELi3EEENS4_18smem_ptr_flag_bitsILi8EEENSW_INS5_IJNSA_ILi8EEESG_EEENS5_IJSG_SC_EEEEEEEvNS4_8identityENS4_23SM90_TMA_LOAD_MULTICASTES1E_vS1F_EENS_8epilogue10collective18CollectiveEpilogueINS1I_23Sm100TmaWarpSpecializedILi1ELi1ELi32ELb0ELb0EEEJSH_NS5_IJNSW_ISF_SC_EES1N_EEESI_SJ_SI_SJ_NS1I_6fusion15FusionCallbacksIS1M_NS1P_17LinearCombinationISI_fSI_fLNS_15FloatRoundStyleE2EEESH_S1O_JEEENS4_5SM1004TMEM4LOAD26SM100_TMEM_LOAD_16dp32b32xES14_NS15_INS16_ILi2ELi4ELi3EEES19_NSW_INS5_IJS1A_SF_EEENS5_IJSF_SC_EEEEEEENS4_39AutoVectorizingCopyWithAssumedAlignmentILi128EEENS4_14SM90_TMA_STOREES23_S25_S25_EEEvvEEEEvNT_6ParamsE --------------------------
	.section	.nv.shared._ZN7cutlass13device_kernelINS_4gemm6kernel13GemmUniversalIN4cute5tupleIJiiiiEEENS1_10collective13CollectiveMmaINS1_35MainloopSm100TmaUmmaWarpSpecializedILi5ELi2ELi4ENS5_IJNS4_1CILi2EEENSA_ILi1EEESC_EEEEENS5_IJNSA_ILi64EEESF_NSA_ILi128EEEEEENS_12float_e4m3_tENS5_IJlSC_lEEESI_SJ_NS4_8TiledMMAINS4_8MMA_AtomIJNS4_10MMA_TraitsINS4_19SM100_MMA_F8F6F4_SSEJSI_SI_fSF_SF_NS4_17integral_constantINS4_4UMMA5MajorELSQ_0EEESR_NSO_INSP_7ScaleInELSS_0EEEST_EEEEEENS4_6LayoutINS5_IJSC_SC_SC_EEENS5_IJNSA_ILi0EEESY_SY_EEEEENS5_IJNS4_10UnderscoreES11_S11_EEEEENS4_13SM90_TMA_LOADENS4_14ComposedLayoutINS4_7SwizzleILi3ELi4ELi3EEENS4_18smem_ptr_flag_bitsILi8EEENSW_INS5_IJNSA_ILi8EEESG_EEENS5_IJSG_SC_EEEEEEEvNS4_8identityENS4_23SM90_TMA_LOAD_MULTICASTES1E_vS1F_EENS_8epilogue10collective18CollectiveEpilogueINS1I_23Sm100TmaWarpSpecializedILi1ELi1ELi32ELb0ELb0EEEJSH_NS5_IJNSW_ISF_SC_EES1N_EEESI_SJ_SI_SJ_NS1I_6fusion15FusionCallbacksIS1M_NS1P_17LinearCombinationISI_fSI_fLNS_15FloatRoundStyleE2EEESH_S1O_JEEENS4_5SM1004TMEM4LOAD26SM100_TMEM_LOAD_16dp32b32xES14_NS15_INS16_ILi2ELi4ELi3EEES19_NSW_INS5_IJS1A_SF_EEENS5_IJSF_SC_EEEEEEENS4_39AutoVectorizingCopyWithAssumedAlignmentILi128EEENS4_14SM90_TMA_STOREES23_S25_S25_EEEvvEEEEvNT_6ParamsE,"aw",@nobits
	.sectionflags	@""
	.align	16
	.zero		1024


//--------------------- .nv.shared.reserved.0     --------------------------
	.section	.nv.shared.reserved.0,"aw",@nobits
	.weak		__nv_reservedSMEM_offset_0_alias
	.size		__nv_reservedSMEM_offset_0_alias, 0, 64
	.other		__nv_reservedSMEM_offset_0_alias,@"STO_CUDA_RESERVED_SHARED STV_DEFAULT"
__nv_reservedSMEM_offset_0_alias:
	.zero		0
.nv.shared.reserved.0:
	.zero		64
	.weak		__nv_reservedSMEM_tcgen05_partition
	.type		__nv_reservedSMEM_tcgen05_partition,@object
	.size		__nv_reservedSMEM_tcgen05_partition,(.L_0 - __nv_reservedSMEM_tcgen05_partition)
__nv_reservedSMEM_tcgen05_partition:
	.zero		32
.L_0:


//--------------------- .nv.global                --------------------------
	.section	.nv.global,"aw",@nobits
.nv.global:
	.type		_ZN39_INTERNAL_ac346bfd_4_k_cu_eb7d1658_90004cute1_E,@object
	.size		_ZN39_INTERNAL_ac346bfd_4_k_cu_eb7d1658_90004cute1_E,(_ZN39_INTERNAL_ac346bfd_4_k_cu_eb7d1658_90004cuda3std3__45__cpo6cbeginE - _ZN39_INTERNAL_ac346bfd_4_k_cu_eb7d1658_90004cute1_E)
_ZN39_INTERNAL_ac346bfd_4_k_cu_eb7d1658_90004cute1_E:
	.zero		1
	.type		_ZN39_INTERNAL_ac346bfd_4_k_cu_eb7d1658_90004cuda3std3__45__cpo6cbeginE,@object
	.size		_ZN39_INTERNAL_ac346bfd_4_k_cu_eb7d1658_90004cuda3std3__45__cpo6cbeginE,(_ZN39_INTERNAL_ac346bfd_4_k_cu_eb7d1658_90004cuda3std3__48in_placeE - _ZN39_INTERNAL_ac346bfd_4_k_cu_eb7d1658_90004cuda3std3__45__cpo6cbeginE)
_ZN39_INTERNAL_ac346bfd_4_k_cu_eb7d1658_90004cuda3std3__45__cpo6cbeginE:
	.zero		1
	.type		_ZN39_INTERNAL_ac346bfd_4_k_cu_eb7d1658_90004cuda3std3__48in_placeE,@object
	.size		_ZN39_INTERNAL_ac346bfd_4_k_cu_eb7d1658_90004cuda3std3__48in_placeE,(_ZN39_INTERNAL_ac346bfd_4_k_cu_eb7d1658_90004cuda3std6ranges3__45__cpo9iter_moveE - _ZN39_INTERNAL_ac346bfd_4_k_cu_eb7d1658_90004cuda3std3__48in_placeE)
_ZN39_INTERNAL_ac346bfd_4_k_cu_eb7d1658_90004cuda3std3__48in_placeE:
	.zero		1
	.type		_ZN39_INTERNAL_ac346bfd_4_k_cu_eb7d1658_90004cuda3std6ranges3__45__cpo9iter_moveE,@object
	.size		_ZN39_INTERNAL_ac346bfd_4_k_cu_eb7d1658_90004cuda3std6ranges3__45__cpo9iter_moveE,(_ZN39_INTERNAL_ac346bfd_4_k_cu_eb7d1658_90004cuda3std3__45__cpo5beginE - _ZN39_INTERNAL_ac346bfd_4_k_cu_eb7d1658_90004cuda3std6ranges3__45__cpo9iter_moveE)
_ZN39_INTERNAL_ac346bfd_4_k_cu_eb7d1658_90004cuda3std6ranges3__45__cpo9iter_moveE:
	.zero		1
	.type		_ZN39_INTERNAL_ac346bfd_4_k_cu_eb7d1658_90004cuda3std3__45__cpo5beginE,@object
	.size		_ZN39_INTERNAL_ac346bfd_4_k_cu_eb7d1658_90004cuda3std3__45__cpo5beginE,(_ZN39_INTERNAL_ac346bfd_4_k_cu_eb7d1658_90004cuda3std3__441_GLOBAL__N__ac346bfd_4_k_cu_eb7d1658_90006ignoreE - _ZN39_INTERNAL_ac346bfd_4_k_cu_eb7d1658_90004cuda3std3__45__cpo5beginE)
_ZN39_INTERNAL_ac346bfd_4_k_cu_eb7d1658_90004cuda3std3__45__cpo5beginE:
	.zero		1
	.type		_ZN39_INTERNAL_ac346bfd_4_k_cu_eb7d1658_90004cuda3std3__441_GLOBAL__N__ac346bfd_4_k_cu_eb7d1658_90006ignoreE,@object
	.size		_ZN39_INTERNAL_ac346bfd_4_k_cu_eb7d1658_90004cuda3std3__441_GLOBAL__N__ac346bfd_4_k_cu_eb7d1658_90006ignoreE,(_ZN39_INTERNAL_ac346bfd_4_k_cu_eb7d1658_90004cute7productE - _ZN39_INTERNAL_ac346bfd_4_k_cu_eb7d1658_90004cuda3std3__441_GLOBAL__N__ac346bfd_4_k_cu_eb7d1658_90006ignoreE)
_ZN39_INTERNAL_ac346bfd_4_k_cu_eb7d1658_90004cuda3std3__441_GLOBAL__N__ac346bfd_4_k_cu_eb7d1658_90006ignoreE:
	.zero		1
	.type		_ZN39_INTERNAL_ac346bfd_4_k_cu_eb7d1658_90004cute7productE,@object
	.size		_ZN39_INTERNAL_ac346bfd_4_k_cu_eb7d1658_90004cute7productE,(_ZN39_INTERNAL_ac346bfd_4_k_cu_eb7d1658_90004cuda3std3__45__cpo3endE - _ZN39_INTERNAL_ac346bfd_4_k_cu_eb7d1658_90004cute7productE)
_ZN39_INTERNAL_ac346bfd_4_k_cu_eb7d1658_90004cute7productE:
	.zero		1
	.type		_ZN39_INTERNAL_ac346bfd_4_k_cu_eb7d1658_90004cuda3std3__45__cpo3endE,@object
	.size		_ZN39_INTERNAL_ac346bfd_4_k_cu_eb7d1658_90004cuda3std3__45__cpo3endE,(_ZN39_INTERNAL_ac346bfd_4_k_cu_eb7d1658_90004cuda3std3__419piecewise_constructE - _ZN39_INTERNAL_ac346bfd_4_k_cu_eb7d1658_90004cuda3std3__45__cpo3endE)
_ZN39_INTERNAL_ac346bfd_4_k_cu_eb7d1658_90004cuda3std3__45__cpo3endE:
	.zero		1
	.type		_ZN39_INTERNAL_ac346bfd_4_k_cu_eb7d1658_90004cuda3std3__419piecewise_constructE,@object
	.size		_ZN39_INTERNAL_ac346bfd_4_k_cu_eb7d1658_90004cuda3std3__419piecewise_constructE,(_ZN39_INTERNAL_ac346bfd_4_k_cu_eb7d1658_90004cuda3std3__45__cpo4cendE - _ZN39_INTERNAL_ac346bfd_4_k_cu_eb7d1658_90004cuda3std3__419piecewise_constructE)
_ZN39_INTERNAL_ac346bfd_4_k_cu_eb7d1658_90004cuda3std3__419piecewise_constructE:
	.zero		1
	.type		_ZN39_INTERNAL_ac346bfd_4_k_cu_eb7d1658_90004cuda3std3__45__cpo4cendE,@object
	.size		_ZN39_INTERNAL_ac346bfd_4_k_cu_eb7d1658_90004cuda3std3__45__cpo4cendE,(_ZN39_INTERNAL_ac346bfd_4_k_cu_eb7d1658_90004cuda3std6ranges3__45__cpo4swapE - _ZN39_INTERNAL_ac346bfd_4_k_cu_eb7d1658_90004cuda3std3__45__cpo4cendE)
_ZN39_INTERNAL_ac346bfd_4_k_cu_eb7d1658_90004cuda3std3__45__cpo4cendE:
	.zero		1
	.type		_ZN39_INTERNAL_ac346bfd_4_k_cu_eb7d1658_90004cuda3std6ranges3__45__cpo4swapE,@object
	.size		_ZN39_INTERNAL_ac346bfd_4_k_cu_eb7d1658_90004cuda3std6ranges3__45__cpo4swapE,(.L_10 - _ZN39_INTERNAL_ac346bfd_4_k_cu_eb7d1658_90004cuda3std6ranges3__45__cpo4swapE)
_ZN39_INTERNAL_ac346bfd_4_k_cu_eb7d1658_90004cuda3std6ranges3__45__cpo4swapE:
	.zero		1
.L_10:


//--------------------- .nv.constant0._ZN7cutlass13device_kernelINS_4gemm6kernel13GemmUniversalIN4cute5tupleIJiiiiEEENS1_10collective13CollectiveMmaINS1_35MainloopSm100TmaUmmaWarpSpecializedILi5ELi2ELi4ENS5_IJNS4_1CILi2EEENSA_ILi1EEESC_EEEEENS5_IJNSA_ILi64EEESF_NSA_ILi128EEEEEENS_12float_e4m3_tENS5_IJlSC_lEEESI_SJ_NS4_8TiledMMAINS4_8MMA_AtomIJNS4_10MMA_TraitsINS4_19SM100_MMA_F8F6F4_SSEJSI_SI_fSF_SF_NS4_17integral_constantINS4_4UMMA5MajorELSQ_0EEESR_NSO_INSP_7ScaleInELSS_0EEEST_EEEEEENS4_6LayoutINS5_IJSC_SC_SC_EEENS5_IJNSA_ILi0EEESY_SY_EEEEENS5_IJNS4_10UnderscoreES11_S11_EEEEENS4_13SM90_TMA_LOADENS4_14ComposedLayoutINS4_7SwizzleILi3ELi4ELi3EEENS4_18smem_ptr_flag_bitsILi8EEENSW_INS5_IJNSA_ILi8EEESG_EEENS5_IJSG_SC_EEEEEEEvNS4_8identityENS4_23SM90_TMA_LOAD_MULTICASTES1E_vS1F_EENS_8epilogue10collective18CollectiveEpilogueINS1I_23Sm100TmaWarpSpecializedILi1ELi1ELi32ELb0ELb0EEEJSH_NS5_IJNSW_ISF_SC_EES1N_EEESI_SJ_SI_SJ_NS1I_6fusion15FusionCallbacksIS1M_NS1P_17LinearCombinationISI_fSI_fLNS_15FloatRoundStyleE2EEESH_S1O_JEEENS4_5SM1004TMEM4LOAD26SM100_TMEM_LOAD_16dp32b32xES14_NS15_INS16_ILi2ELi4ELi3EEES19_NSW_INS5_IJS1A_SF_EEENS5_IJSF_SC_EEEEEEENS4_39AutoVectorizingCopyWithAssumedAlignmentILi128EEENS4_14SM90_TMA_STOREES23_S25_S25_EEEvvEEEEvNT_6ParamsE --------------------------
	.section	.nv.constant0._ZN7cutlass13device_kernelINS_4gemm6kernel13GemmUniversalIN4cute5tupleIJiiiiEEENS1_10collective13CollectiveMmaINS1_35MainloopSm100TmaUmmaWarpSpecializedILi5ELi2ELi4ENS5_IJNS4_1CILi2EEENSA_ILi1EEESC_EEEEENS5_IJNSA_ILi64EEESF_NSA_ILi128EEEEEENS_12float_e4m3_tENS5_IJlSC_lEEESI_SJ_NS4_8TiledMMAINS4_8MMA_AtomIJNS4_10MMA_TraitsINS4_19SM100_MMA_F8F6F4_SSEJSI_SI_fSF_SF_NS4_17integral_constantINS4_4UMMA5MajorELSQ_0EEESR_NSO_INSP_7ScaleInELSS_0EEEST_EEEEEENS4_6LayoutINS5_IJSC_SC_SC_EEENS5_IJNSA_ILi0EEESY_SY_EEEEENS5_IJNS4_10UnderscoreES11_S11_EEEEENS4_13SM90_TMA_LOADENS4_14ComposedLayoutINS4_7SwizzleILi3ELi4ELi3EEENS4_18smem_ptr_flag_bitsILi8EEENSW_INS5_IJNSA_ILi8EEESG_EEENS5_IJSG_SC_EEEEEEEvNS4_8identityENS4_23SM90_TMA_LOAD_MULTICASTES1E_vS1F_EENS_8epilogue10collective18CollectiveEpilogueINS1I_23Sm100TmaWarpSpecializedILi1ELi1ELi32ELb0ELb0EEEJSH_NS5_IJNSW_ISF_SC_EES1N_EEESI_SJ_SI_SJ_NS1I_6fusion15FusionCallbacksIS1M_NS1P_17LinearCombinationISI_fSI_fLNS_15FloatRoundStyleE2EEESH_S1O_JEEENS4_5SM1004TMEM4LOAD26SM100_TMEM_LOAD_16dp32b32xES14_NS15_INS16_ILi2ELi4ELi3EEES19_NSW_INS5_IJS1A_SF_EEENS5_IJSF_SC_EEEEEEENS4_39AutoVectorizingCopyWithAssumedAlignmentILi128EEENS4_14SM90_TMA_STOREES23_S25_S25_EEEvvEEEEvNT_6ParamsE,"a",@progbits
	.sectionflags	@""
	.align	4
.nv.constant0._ZN7cutlass13device_kernelINS_4gemm6kernel13GemmUniversalIN4cute5tupleIJiiiiEEENS1_10collective13CollectiveMmaINS1_35MainloopSm100TmaUmmaWarpSpecializedILi5ELi2ELi4ENS5_IJNS4_1CILi2EEENSA_ILi1EEESC_EEEEENS5_IJNSA_ILi64EEESF_NSA_ILi128EEEEEENS_12float_e4m3_tENS5_IJlSC_lEEESI_SJ_NS4_8TiledMMAINS4_8MMA_AtomIJNS4_10MMA_TraitsINS4_19SM100_MMA_F8F6F4_SSEJSI_SI_fSF_SF_NS4_17integral_constantINS4_4UMMA5MajorELSQ_0EEESR_NSO_INSP_7ScaleInELSS_0EEEST_EEEEEENS4_6LayoutINS5_IJSC_SC_SC_EEENS5_IJNSA_ILi0EEESY_SY_EEEEENS5_IJNS4_10UnderscoreES11_S11_EEEEENS4_13SM90_TMA_LOADENS4_14ComposedLayoutINS4_7SwizzleILi3ELi4ELi3EEENS4_18smem_ptr_flag_bitsILi8EEENSW_INS5_IJNSA_ILi8EEESG_EEENS5_IJSG_SC_EEEEEEEvNS4_8identityENS4_23SM90_TMA_LOAD_MULTICASTES1E_vS1F_EENS_8epilogue10collective18CollectiveEpilogueINS1I_23Sm100TmaWarpSpecializedILi1ELi1ELi32ELb0ELb0EEEJSH_NS5_IJNSW_ISF_SC_EES1N_EEESI_SJ_SI_SJ_NS1I_6fusion15FusionCallbacksIS1M_NS1P_17LinearCombinationISI_fSI_fLNS_15FloatRoundStyleE2EEESH_S1O_JEEENS4_5SM1004TMEM4LOAD26SM100_TMEM_LOAD_16dp32b32xES14_NS15_INS16_ILi2ELi4ELi3EEES19_NSW_INS5_IJS1A_SF_EEENS5_IJSF_SC_EEEEEEENS4_39AutoVectorizingCopyWithAssumedAlignmentILi128EEENS4_14SM90_TMA_STOREES23_S25_S25_EEEvvEEEEvNT_6ParamsE:
	.zero		2944


//--------------------- SYMBOLS --------------------------

	.type		.nv.reservedSmem.offset0,@object
	.size		.nv.reservedSmem.offset0,0x4
	.type		.nv.reservedSmem.cap,@object
	.size		.nv.reservedSmem.cap,0x4
	.type		__assertfail,@function
